	.target	sm_100a

	.elftype	@"ET_EXEC"


//--------------------- .note.nv.tkinfo           --------------------------
	.section	.note.nv.tkinfo,"",@"SHT_NOTE"
	.sectionflags	@"SHF_NOTE_NV_TKINFO"
	.tkinfo
        /*0018*/ 	.word	0x00000002
        /*0030*/ 	.string	""
        /*0030*/ 	.string	"ptxas"
        /*0030*/ 	.string	"Cuda compilation tools, release 13.0, V13.0.88"
        /*0030*/ 	.string	"Build cuda_13.0.r13.0/compiler.36424714_0"
        /*0030*/ 	.string	"-arch sm_100a -m 64 "



//--------------------- .note.nv.cuinfo           --------------------------
	.section	.note.nv.cuinfo,"",@"SHT_NOTE"
	.sectionflags	@"SHF_NOTE_NV_CUINFO"
        /*0018*/ 	.short	0x0002
        /*001a*/ 	.short	0x0064
        /*001c*/ 	.short	0x0082
	.zero		2


//--------------------- .nv.info                  --------------------------
	.section	.nv.info,"",@"SHT_CUDA_INFO"
	.align	4


	//----- nvinfo : EIATTR_REGCOUNT
	.align		4
        /*0000*/ 	.byte	0x04, 0x2f
        /*0002*/ 	.short	(.L_19 - .L_18)
	.align		4
.L_18:
        /*0004*/ 	.word	index@(_ZN7cutlass13device_kernelINS_4conv6kernel13ConvUniversalINS1_16ConvProblemShapeILNS1_8OperatorE0ELi3EEENS1_10collective14CollectiveConvINS1_47MainloopSm100TmaUmmaWarpSpecializedImplicitGemmILS5_0ELi10ELi3ELi1ELi2EN4cute5tupleIJNSA_1CILi2EEENSC_ILi1EEESE_EEEEENSB_IJNSC_ILi256EEENSC_ILi64EEENSB_IJSI_EEEEEENS_10bfloat16_tESL_NSA_8TiledMMAINSA_8MMA_AtomIJNSA_26SM100_MMA_F16BF16_2x1SM_SSISL_SL_fLi256ELi64ELNSA_4UMMA5MajorE0ELSQ_0ELNSP_7ScaleInE0ELSR_0EEEEEENSA_6LayoutINSB_IJSE_SE_SE_EEENSB_IJNSC_ILi0EEESW_SW_EEEEENSB_IJNSA_10UnderscoreESZ_SZ_EEEEENS7_6detail27Sm100ImplicitGemmTileTraitsINSA_25SM100_TMA_2SM_LOAD_IM2COLENSA_14ComposedLayoutINSA_7SwizzleILi3ELi4ELi3EEENSA_18smem_ptr_flag_bitsILi16EEENSU_INSB_IJNSC_ILi8EEESI_EEENSB_IJSI_SE_EEEEEEEvEENS13_INSA_18SM100_TMA_2SM_LOADES1E_vEEEENS_8epilogue10collective18CollectiveEpilogueINS1J_23Sm100TmaWarpSpecializedILi3ELi2ELi32ELb1ELb0EEEJNSB_IJNSC_ILi128EEESI_SJ_EEENSB_IJNSU_IS1O_SE_EENSU_INSC_ILi32EEESE_EEEEESL_NSB_IJNSB_IJllllEEESE_SW_EEESL_S1V_NS1J_6fusion15FusionCallbacksIS1N_NS1W_17LinearCombinationISL_fSL_fLNS_15FloatRoundStyleE2EEES1P_S1T_JEEENSA_5SM1004TMEM4LOAD26SM100_TMEM_LOAD_32dp32b32xENSA_20SM90_TMA_LOAD_IM2COLENS15_INS16_ILi2ELi4ELi3EEES19_NSU_INSB_IJS1A_S1R_EEENSB_IJS1R_SE_EEEEEEENSA_39AutoVectorizingCopyWithAssumedAlignmentILi128EEENSA_21SM90_TMA_STORE_IM2COLES2B_S2D_S2D_EEEvvEEEEvNT_6ParamsE)
        /*0008*/ 	.word	0x0000007d


	//----- nvinfo : EIATTR_FRAME_SIZE
	.align		4
.L_19:
        /*000c*/ 	.byte	0x04, 0x11
        /*000e*/ 	.short	(.L_21 - .L_20)
	.align		4
.L_20:
        /*0010*/ 	.word	index@($__internal_2_$__cuda_sm10x_tcgen05_guardrail_trap_unallocated_columns_being_dealloced)
        /*0014*/ 	.word	0x00000008


	//----- nvinfo : EIATTR_FRAME_SIZE
	.align		4
.L_21:
        /*0018*/ 	.byte	0x04, 0x11
        /*001a*/ 	.short	(.L_23 - .L_22)
	.align		4
.L_22:
        /*001c*/ 	.word	index@($__internal_1_$__cuda_sm10x_tcgen05_guardrail_trap_phase_invalid_during_alloc)
        /*0020*/ 	.word	0x00000008


	//----- nvinfo : EIATTR_FRAME_SIZE
	.align		4
.L_23:
        /*0024*/ 	.byte	0x04, 0x11
        /*0026*/ 	.short	(.L_25 - .L_24)
	.align		4
.L_24:
        /*0028*/ 	.word	index@($__internal_0_$__cuda_sm10x_tcgen05_guardrail_trap_col_being_dealloced_not_returned_by_alloc)
        /*002c*/ 	.word	0x00000008


	//----- nvinfo : EIATTR_FRAME_SIZE
	.align		4
.L_25:
        /*0030*/ 	.byte	0x04, 0x11
        /*0032*/ 	.short	(.L_27 - .L_26)
	.align		4
.L_26:
        /*0034*/ 	.word	index@(_ZN7cutlass13device_kernelINS_4conv6kernel13ConvUniversalINS1_16ConvProblemShapeILNS1_8OperatorE0ELi3EEENS1_10collective14CollectiveConvINS1_47MainloopSm100TmaUmmaWarpSpecializedImplicitGemmILS5_0ELi10ELi3ELi1ELi2EN4cute5tupleIJNSA_1CILi2EEENSC_ILi1EEESE_EEEEENSB_IJNSC_ILi256EEENSC_ILi64EEENSB_IJSI_EEEEEENS_10bfloat16_tESL_NSA_8TiledMMAINSA_8MMA_AtomIJNSA_26SM100_MMA_F16BF16_2x1SM_SSISL_SL_fLi256ELi64ELNSA_4UMMA5MajorE0ELSQ_0ELNSP_7ScaleInE0ELSR_0EEEEEENSA_6LayoutINSB_IJSE_SE_SE_EEENSB_IJNSC_ILi0EEESW_SW_EEEEENSB_IJNSA_10UnderscoreESZ_SZ_EEEEENS7_6detail27Sm100ImplicitGemmTileTraitsINSA_25SM100_TMA_2SM_LOAD_IM2COLENSA_14ComposedLayoutINSA_7SwizzleILi3ELi4ELi3EEENSA_18smem_ptr_flag_bitsILi16EEENSU_INSB_IJNSC_ILi8EEESI_EEENSB_IJSI_SE_EEEEEEEvEENS13_INSA_18SM100_TMA_2SM_LOADES1E_vEEEENS_8epilogue10collective18CollectiveEpilogueINS1J_23Sm100TmaWarpSpecializedILi3ELi2ELi32ELb1ELb0EEEJNSB_IJNSC_ILi128EEESI_SJ_EEENSB_IJNSU_IS1O_SE_EENSU_INSC_ILi32EEESE_EEEEESL_NSB_IJNSB_IJllllEEESE_SW_EEESL_S1V_NS1J_6fusion15FusionCallbacksIS1N_NS1W_17LinearCombinationISL_fSL_fLNS_15FloatRoundStyleE2EEES1P_S1T_JEEENSA_5SM1004TMEM4LOAD26SM100_TMEM_LOAD_32dp32b32xENSA_20SM90_TMA_LOAD_IM2COLENS15_INS16_ILi2ELi4ELi3EEES19_NSU_INSB_IJS1A_S1R_EEENSB_IJS1R_SE_EEEEEEENSA_39AutoVectorizingCopyWithAssumedAlignmentILi128EEENSA_21SM90_TMA_STORE_IM2COLES2B_S2D_S2D_EEEvvEEEEvNT_6ParamsE)
        /*0038*/ 	.word	0x00000008


	//----- nvinfo : EIATTR_MIN_STACK_SIZE
	.align		4
.L_27:
        /*003c*/ 	.byte	0x04, 0x12
        /*003e*/ 	.short	(.L_29 - .L_28)
	.align		4
.L_28:
        /*0040*/ 	.word	index@(_ZN7cutlass13device_kernelINS_4conv6kernel13ConvUniversalINS1_16ConvProblemShapeILNS1_8OperatorE0ELi3EEENS1_10collective14CollectiveConvINS1_47MainloopSm100TmaUmmaWarpSpecializedImplicitGemmILS5_0ELi10ELi3ELi1ELi2EN4cute5tupleIJNSA_1CILi2EEENSC_ILi1EEESE_EEEEENSB_IJNSC_ILi256EEENSC_ILi64EEENSB_IJSI_EEEEEENS_10bfloat16_tESL_NSA_8TiledMMAINSA_8MMA_AtomIJNSA_26SM100_MMA_F16BF16_2x1SM_SSISL_SL_fLi256ELi64ELNSA_4UMMA5MajorE0ELSQ_0ELNSP_7ScaleInE0ELSR_0EEEEEENSA_6LayoutINSB_IJSE_SE_SE_EEENSB_IJNSC_ILi0EEESW_SW_EEEEENSB_IJNSA_10UnderscoreESZ_SZ_EEEEENS7_6detail27Sm100ImplicitGemmTileTraitsINSA_25SM100_TMA_2SM_LOAD_IM2COLENSA_14ComposedLayoutINSA_7SwizzleILi3ELi4ELi3EEENSA_18smem_ptr_flag_bitsILi16EEENSU_INSB_IJNSC_ILi8EEESI_EEENSB_IJSI_SE_EEEEEEEvEENS13_INSA_18SM100_TMA_2SM_LOADES1E_vEEEENS_8epilogue10collective18CollectiveEpilogueINS1J_23Sm100TmaWarpSpecializedILi3ELi2ELi32ELb1ELb0EEEJNSB_IJNSC_ILi128EEESI_SJ_EEENSB_IJNSU_IS1O_SE_EENSU_INSC_ILi32EEESE_EEEEESL_NSB_IJNSB_IJllllEEESE_SW_EEESL_S1V_NS1J_6fusion15FusionCallbacksIS1N_NS1W_17LinearCombinationISL_fSL_fLNS_15FloatRoundStyleE2EEES1P_S1T_JEEENSA_5SM1004TMEM4LOAD26SM100_TMEM_LOAD_32dp32b32xENSA_20SM90_TMA_LOAD_IM2COLENS15_INS16_ILi2ELi4ELi3EEES19_NSU_INSB_IJS1A_S1R_EEENSB_IJS1R_SE_EEEEEEENSA_39AutoVectorizingCopyWithAssumedAlignmentILi128EEENSA_21SM90_TMA_STORE_IM2COLES2B_S2D_S2D_EEEvvEEEEvNT_6ParamsE)
        /*0044*/ 	.word	0x00000008
.L_29:


//--------------------- .nv.compat                --------------------------
	.section	.nv.compat,"",@"SHT_CUDA_COMPAT_INFO"
	.align	4
        /*0000*/ 	.byte	0x02, 0x09, 0x01, 0x00, 0x02, 0x02, 0x02, 0x00, 0x02, 0x05, 0x05, 0x00, 0x03, 0x07, 0x01, 0x01
        /*0010*/ 	.byte	0x02, 0x03, 0x01, 0x00, 0x02, 0x06, 0x01, 0x00, 0x04, 0x0b, 0x08, 0x00, 0x09, 0x00, 0x00, 0x00
        /*0020*/ 	.byte	0x00, 0x00, 0x00, 0x00


//--------------------- .nv.info._ZN7cutlass13device_kernelINS_4conv6kernel13ConvUniversalINS1_16ConvProblemShapeILNS1_8OperatorE0ELi3EEENS1_10collective14CollectiveConvINS1_47MainloopSm100TmaUmmaWarpSpecializedImplicitGemmILS5_0ELi10ELi3ELi1ELi2EN4cute5tupleIJNSA_1CILi2EEENSC_ILi1EEESE_EEEEENSB_IJNSC_ILi256EEENSC_ILi64EEENSB_IJSI_EEEEEENS_10bfloat16_tESL_NSA_8TiledMMAINSA_8MMA_AtomIJNSA_26SM100_MMA_F16BF16_2x1SM_SSISL_SL_fLi256ELi64ELNSA_4UMMA5MajorE0ELSQ_0ELNSP_7ScaleInE0ELSR_0EEEEEENSA_6LayoutINSB_IJSE_SE_SE_EEENSB_IJNSC_ILi0EEESW_SW_EEEEENSB_IJNSA_10UnderscoreESZ_SZ_EEEEENS7_6detail27Sm100ImplicitGemmTileTraitsINSA_25SM100_TMA_2SM_LOAD_IM2COLENSA_14ComposedLayoutINSA_7SwizzleILi3ELi4ELi3EEENSA_18smem_ptr_flag_bitsILi16EEENSU_INSB_IJNSC_ILi8EEESI_EEENSB_IJSI_SE_EEEEEEEvEENS13_INSA_18SM100_TMA_2SM_LOADES1E_vEEEENS_8epilogue10collective18CollectiveEpilogueINS1J_23Sm100TmaWarpSpecializedILi3ELi2ELi32ELb1ELb0EEEJNSB_IJNSC_ILi128EEESI_SJ_EEENSB_IJNSU_IS1O_SE_EENSU_INSC_ILi32EEESE_EEEEESL_NSB_IJNSB_IJllllEEESE_SW_EEESL_S1V_NS1J_6fusion15FusionCallbacksIS1N_NS1W_17LinearCombinationISL_fSL_fLNS_15FloatRoundStyleE2EEES1P_S1T_JEEENSA_5SM1004TMEM4LOAD26SM100_TMEM_LOAD_32dp32b32xENSA_20SM90_TMA_LOAD_IM2COLENS15_INS16_ILi2ELi4ELi3EEES19_NSU_INSB_IJS1A_S1R_EEENSB_IJS1R_SE_EEEEEEENSA_39AutoVectorizingCopyWithAssumedAlignmentILi128EEENSA_21SM90_TMA_STORE_IM2COLES2B_S2D_S2D_EEEvvEEEEvNT_6ParamsE --------------------------
	.section	.nv.info._ZN7cutlass13device_kernelINS_4conv6kernel13ConvUniversalINS1_16ConvProblemShapeILNS1_8OperatorE0ELi3EEENS1_10collective14CollectiveConvINS1_47MainloopSm100TmaUmmaWarpSpecializedImplicitGemmILS5_0ELi10ELi3ELi1ELi2EN4cute5tupleIJNSA_1CILi2EEENSC_ILi1EEESE_EEEEENSB_IJNSC_ILi256EEENSC_ILi64EEENSB_IJSI_EEEEEENS_10bfloat16_tESL_NSA_8TiledMMAINSA_8MMA_AtomIJNSA_26SM100_MMA_F16BF16_2x1SM_SSISL_SL_fLi256ELi64ELNSA_4UMMA5MajorE0ELSQ_0ELNSP_7ScaleInE0ELSR_0EEEEEENSA_6LayoutINSB_IJSE_SE_SE_EEENSB_IJNSC_ILi0EEESW_SW_EEEEENSB_IJNSA_10UnderscoreESZ_SZ_EEEEENS7_6detail27Sm100ImplicitGemmTileTraitsINSA_25SM100_TMA_2SM_LOAD_IM2COLENSA_14ComposedLayoutINSA_7SwizzleILi3ELi4ELi3EEENSA_18smem_ptr_flag_bitsILi16EEENSU_INSB_IJNSC_ILi8EEESI_EEENSB_IJSI_SE_EEEEEEEvEENS13_INSA_18SM100_TMA_2SM_LOADES1E_vEEEENS_8epilogue10collective18CollectiveEpilogueINS1J_23Sm100TmaWarpSpecializedILi3ELi2ELi32ELb1ELb0EEEJNSB_IJNSC_ILi128EEESI_SJ_EEENSB_IJNSU_IS1O_SE_EENSU_INSC_ILi32EEESE_EEEEESL_NSB_IJNSB_IJllllEEESE_SW_EEESL_S1V_NS1J_6fusion15FusionCallbacksIS1N_NS1W_17LinearCombinationISL_fSL_fLNS_15FloatRoundStyleE2EEES1P_S1T_JEEENSA_5SM1004TMEM4LOAD26SM100_TMEM_LOAD_32dp32b32xENSA_20SM90_TMA_LOAD_IM2COLENS15_INS16_ILi2ELi4ELi3EEES19_NSU_INSB_IJS1A_S1R_EEENSB_IJS1R_SE_EEEEEEENSA_39AutoVectorizingCopyWithAssumedAlignmentILi128EEENSA_21SM90_TMA_STORE_IM2COLES2B_S2D_S2D_EEEvvEEEEvNT_6ParamsE,"",@"SHT_CUDA_INFO"
	.sectionflags	@""
	.align	4


	//----- nvinfo : EIATTR_CUDA_API_VERSION
	.align		4
        /*0000*/ 	.byte	0x04, 0x37
        /*0002*/ 	.short	(.L_31 - .L_30)
.L_30:
        /*0004*/ 	.word	0x00000082


	//----- nvinfo : EIATTR_KPARAM_INFO
	.align		4
.L_31:
        /*0008*/ 	.byte	0x04, 0x17
        /*000a*/ 	.short	(.L_33 - .L_32)
.L_32:
        /*000c*/ 	.word	0x00000000
        /*0010*/ 	.short	0x0000
        /*0012*/ 	.short	0x0000
        /*0014*/ 	.byte	0x00, 0xf0, 0x01, 0x24


	//----- nvinfo : EIATTR_AT_ENTRY_FRAGMENTS
	.align		4
.L_33:
        /*0018*/ 	.byte	0x04, 0x4f
        /*001a*/ 	.short	(.L_35 - .L_34)


	//   ....[0]....
.L_34:
        /*001c*/ 	.word	0x00000007


	//----- nvinfo : EIATTR_RESERVED_SMEM_USED
	.align		4
.L_35:
        /*0020*/ 	.byte	0x01, 0x41
	.zero		2


	//----- nvinfo : EIATTR_SPARSE_MMA_MASK
	.align		4
        /*0024*/ 	.byte	0x03, 0x50
        /*0026*/ 	.short	0x0000


	//----- nvinfo : EIATTR_TCGEN05_2CTA_USED
	.align		4
        /*0028*/ 	.byte	0x01, 0x52
	.zero		2


	//----- nvinfo : EIATTR_MAXREG_COUNT
	.align		4
        /*002c*/ 	.byte	0x03, 0x1b
        /*002e*/ 	.short	0x00ff


	//----- nvinfo : EIATTR_NUM_BARRIERS
	.align		4
        /*0030*/ 	.byte	0x02, 0x4c
        /*0032*/ 	.byte	0x07
	.zero		1


	//----- nvinfo : EIATTR_EXTERNS
	.align		4
        /*0034*/ 	.byte	0x04, 0x0f
        /*0036*/ 	.short	(.L_37 - .L_36)


	//   ....[0]....
	.align		4
.L_36:
        /*0038*/ 	.word	index@(__assertfail)


	//----- nvinfo : EIATTR_MERCURY_ISA_VERSION
	.align		4
.L_37:
        /*003c*/ 	.byte	0x03, 0x5f
        /*003e*/ 	.short	0x0101


	//----- nvinfo : EIATTR_INT_WARP_WIDE_INSTR_OFFSETS
	.align		4
        /*0040*/ 	.byte	0x04, 0x31
        /*0042*/ 	.short	(.L_39 - .L_38)


	//   ....[0]....
.L_38:
        /*0044*/ 	.word	0x00000d20


	//   ....[1]....
        /*0048*/ 	.word	0x00000dd0


	//   ....[2]....
        /*004c*/ 	.word	0x000048c0


	//   ....[3]....
        /*0050*/ 	.word	0x000048e0


	//   ....[4]....
        /*0054*/ 	.word	0x00004910


	//   ....[5]....
        /*0058*/ 	.word	0x00005630


	//   ....[6]....
        /*005c*/ 	.word	0x00005760


	//   ....[7]....
        /*0060*/ 	.word	0x000058f0


	//   ....[8]....
        /*0064*/ 	.word	0x000059a0


	//----- nvinfo : EIATTR_COOP_GROUP_MASK_REGIDS
	.align		4
.L_39:
        /*0068*/ 	.byte	0x04, 0x29
        /*006a*/ 	.short	(.L_41 - .L_40)


	//   ....[0]....
.L_40:
        /*006c*/ 	.word	0xffffffff


	//   ....[1]....
        /*0070*/ 	.word	0xffffffff


	//   ....[2]....
        /*0074*/ 	.word	0xffffffff


	//   ....[3]....
        /*0078*/ 	.word	0xffffffff


	//   ....[4]....
        /*007c*/ 	.word	0xffffffff


	//   ....[5]....
        /*0080*/ 	.word	0xffffffff


	//   ....[6]....
        /*0084*/ 	.word	0xffffffff


	//   ....[7]....
        /*0088*/ 	.word	0xffffffff


	//   ....[8]....
        /*008c*/ 	.word	0xffffffff


	//   ....[9]....
        /*0090*/ 	.word	0xffffffff


	//   ....[10]....
        /*0094*/ 	.word	0xffffffff


	//   ....[11]....
        /*0098*/ 	.word	0xffffffff


	//   ....[12]....
        /*009c*/ 	.word	0xffffffff


	//----- nvinfo : EIATTR_COOP_GROUP_INSTR_OFFSETS
	.align		4
.L_41:
        /*00a0*/ 	.byte	0x04, 0x28
        /*00a2*/ 	.short	(.L_43 - .L_42)


	//   ....[0]....
.L_42:
        /*00a4*/ 	.word	0x000000d0


	//   ....[1]....
        /*00a8*/ 	.word	0x00000540


	//   ....[2]....
        /*00ac*/ 	.word	0x000007d0


	//   ....[3]....
        /*00b0*/ 	.word	0x00000950


	//   ....[4]....
        /*00b4*/ 	.word	0x00000a50


	//   ....[5]....
        /*00b8*/ 	.word	0x00000ba0


	//   ....[6]....
        /*00bc*/ 	.word	0x00000e40


	//   ....[7]....
        /*00c0*/ 	.word	0x00002770


	//   ....[8]....
        /*00c4*/ 	.word	0x00003780


	//   ....[9]....
        /*00c8*/ 	.word	0x00003c50


	//   ....[10]....
        /*00cc*/ 	.word	0x00003c80


	//   ....[11]....
        /*00d0*/ 	.word	0x000047e0


	//   ....[12]....
        /*00d4*/ 	.word	0x000049e0


	//----- nvinfo : EIATTR_VRC_CTA_INIT_COUNT
	.align		4
.L_43:
        /*00d8*/ 	.byte	0x02, 0x4a
        /*00da*/ 	.byte	0x80
	.zero		1


	//----- nvinfo : EIATTR_SYSCALL_OFFSETS
	.align		4
        /*00dc*/ 	.byte	0x04, 0x46
        /*00de*/ 	.short	(.L_45 - .L_44)


	//   ....[0]....
.L_44:
        /*00e0*/ 	.word	0x000066c0


	//   ....[1]....
        /*00e4*/ 	.word	0x000067b0


	//   ....[2]....
        /*00e8*/ 	.word	0x00007220


	//   ....[3]....
        /*00ec*/ 	.word	0x00007f10


	//----- nvinfo : EIATTR_MBARRIER_INSTR_OFFSETS
	.align		4
.L_45:
        /*00f0*/ 	.byte	0x04, 0x39
        /*00f2*/ 	.short	(.L_47 - .L_46)


	//   ....[0]....
.L_46:
        /*00f4*/ 	.word	0x00000670
        /*00f8*/ 	.word	0x000000ff
        /*00fc*/ 	.word	0x00000000
        /*0100*/ 	.short	0x0100
        /*0102*/ 	.byte	0x04
	.zero		1


	//   ....[1]....
        /*0104*/ 	.word	0x00000680
        /*0108*/ 	.word	0x000000ff
        /*010c*/ 	.word	0x00000050
        /*0110*/ 	.short	0x0100
        /*0112*/ 	.byte	0x04
	.zero		1


	//   ....[2]....
        /*0114*/ 	.word	0x00000690
        /*0118*/ 	.word	0x000000ff
        /*011c*/ 	.word	0x00000008
        /*0120*/ 	.short	0x0100
        /*0122*/ 	.byte	0x04
	.zero		1


	//   ....[3]....
        /*0124*/ 	.word	0x000006a0
        /*0128*/ 	.word	0x000000ff
        /*012c*/ 	.word	0x00000058
        /*0130*/ 	.short	0x0100
        /*0132*/ 	.byte	0x04
	.zero		1


	//   ....[4]....
        /*0134*/ 	.word	0x000006b0
        /*0138*/ 	.word	0x000000ff
        /*013c*/ 	.word	0x00000010
        /*0140*/ 	.short	0x0100
        /*0142*/ 	.byte	0x04
	.zero		1


	//   ....[5]....
        /*0144*/ 	.word	0x000006c0
        /*0148*/ 	.word	0x000000ff
        /*014c*/ 	.word	0x00000060
        /*0150*/ 	.short	0x0100
        /*0152*/ 	.byte	0x04
	.zero		1


	//   ....[6]....
        /*0154*/ 	.word	0x000006d0
        /*0158*/ 	.word	0x000000ff
        /*015c*/ 	.word	0x00000018
        /*0160*/ 	.short	0x0100
        /*0162*/ 	.byte	0x04
	.zero		1


	//   ....[7]....
        /*0164*/ 	.word	0x000006e0
        /*0168*/ 	.word	0x000000ff
        /*016c*/ 	.word	0x00000068
        /*0170*/ 	.short	0x0100
        /*0172*/ 	.byte	0x04
	.zero		1


	//   ....[8]....
        /*0174*/ 	.word	0x000006f0
        /*0178*/ 	.word	0x000000ff
        /*017c*/ 	.word	0x00000020
        /*0180*/ 	.short	0x0100
        /*0182*/ 	.byte	0x04
	.zero		1


	//   ....[9]....
        /*0184*/ 	.word	0x00000700
        /*0188*/ 	.word	0x000000ff
        /*018c*/ 	.word	0x00000070
        /*0190*/ 	.short	0x0100
        /*0192*/ 	.byte	0x04
	.zero		1


	//   ....[10]....
        /*0194*/ 	.word	0x00000710
        /*0198*/ 	.word	0x000000ff
        /*019c*/ 	.word	0x00000028
        /*01a0*/ 	.short	0x0100
        /*01a2*/ 	.byte	0x04
	.zero		1


	//   ....[11]....
        /*01a4*/ 	.word	0x00000720
        /*01a8*/ 	.word	0x000000ff
        /*01ac*/ 	.word	0x00000078
        /*01b0*/ 	.short	0x0100
        /*01b2*/ 	.byte	0x04
	.zero		1


	//   ....[12]....
        /*01b4*/ 	.word	0x00000730
        /*01b8*/ 	.word	0x000000ff
        /*01bc*/ 	.word	0x00000030
        /*01c0*/ 	.short	0x0100
        /*01c2*/ 	.byte	0x04
	.zero		1


	//   ....[13]....
        /*01c4*/ 	.word	0x00000740
        /*01c8*/ 	.word	0x000000ff
        /*01cc*/ 	.word	0x00000080
        /*01d0*/ 	.short	0x0100
        /*01d2*/ 	.byte	0x04
	.zero		1


	//   ....[14]....
        /*01d4*/ 	.word	0x00000750
        /*01d8*/ 	.word	0x000000ff
        /*01dc*/ 	.word	0x00000038
        /*01e0*/ 	.short	0x0100
        /*01e2*/ 	.byte	0x04
	.zero		1


	//   ....[15]....
        /*01e4*/ 	.word	0x00000760
        /*01e8*/ 	.word	0x000000ff
        /*01ec*/ 	.word	0x00000088
        /*01f0*/ 	.short	0x0100
        /*01f2*/ 	.byte	0x04
	.zero		1


	//   ....[16]....
        /*01f4*/ 	.word	0x00000770
        /*01f8*/ 	.word	0x000000ff
        /*01fc*/ 	.word	0x00000040
        /*0200*/ 	.short	0x0100
        /*0202*/ 	.byte	0x04
	.zero		1


	//   ....[17]....
        /*0204*/ 	.word	0x00000780
        /*0208*/ 	.word	0x000000ff
        /*020c*/ 	.word	0x00000090
        /*0210*/ 	.short	0x0100
        /*0212*/ 	.byte	0x04
	.zero		1


	//   ....[18]....
        /*0214*/ 	.word	0x00000790
        /*0218*/ 	.word	0x000000ff
        /*021c*/ 	.word	0x00000048
        /*0220*/ 	.short	0x0100
        /*0222*/ 	.byte	0x04
	.zero		1


	//   ....[19]....
        /*0224*/ 	.word	0x000007a0
        /*0228*/ 	.word	0x000000ff
        /*022c*/ 	.word	0x00000098
        /*0230*/ 	.short	0x0100
        /*0232*/ 	.byte	0x04
	.zero		1


	//   ....[20]....
        /*0234*/ 	.word	0x000008e0
        /*0238*/ 	.word	0x000000ff
        /*023c*/ 	.word	0x000000a0
        /*0240*/ 	.short	0x0100
        /*0242*/ 	.byte	0x04
	.zero		1


	//   ....[21]....
        /*0244*/ 	.word	0x000008f0
        /*0248*/ 	.word	0x000000ff
        /*024c*/ 	.word	0x000000b8
        /*0250*/ 	.short	0x0100
        /*0252*/ 	.byte	0x04
	.zero		1


	//   ....[22]....
        /*0254*/ 	.word	0x00000900
        /*0258*/ 	.word	0x000000ff
        /*025c*/ 	.word	0x000000a8
        /*0260*/ 	.short	0x0100
        /*0262*/ 	.byte	0x04
	.zero		1


	//   ....[23]....
        /*0264*/ 	.word	0x00000910
        /*0268*/ 	.word	0x000000ff
        /*026c*/ 	.word	0x000000c0
        /*0270*/ 	.short	0x0100
        /*0272*/ 	.byte	0x04
	.zero		1


	//   ....[24]....
        /*0274*/ 	.word	0x00000920
        /*0278*/ 	.word	0x000000ff
        /*027c*/ 	.word	0x000000b0
        /*0280*/ 	.short	0x0100
        /*0282*/ 	.byte	0x04
	.zero		1


	//   ....[25]....
        /*0284*/ 	.word	0x00000930
        /*0288*/ 	.word	0x000000ff
        /*028c*/ 	.word	0x000000c8
        /*0290*/ 	.short	0x0100
        /*0292*/ 	.byte	0x04
	.zero		1


	//   ....[26]....
        /*0294*/ 	.word	0x00000a20
        /*0298*/ 	.word	0x000000ff
        /*029c*/ 	.word	0x000000d0
        /*02a0*/ 	.short	0x0100
        /*02a2*/ 	.byte	0x04
	.zero		1


	//   ....[27]....
        /*02a4*/ 	.word	0x00000a30
        /*02a8*/ 	.word	0x000000ff
        /*02ac*/ 	.word	0x000000d8
        /*02b0*/ 	.short	0x0100
        /*02b2*/ 	.byte	0x04
	.zero		1


	//   ....[28]....
        /*02b4*/ 	.word	0x00000b70
        /*02b8*/ 	.word	0x000000ff
        /*02bc*/ 	.word	0x000000e0
        /*02c0*/ 	.short	0x0100
        /*02c2*/ 	.byte	0x06
	.zero		1


	//   ....[29]....
        /*02c4*/ 	.word	0x00000b80
        /*02c8*/ 	.word	0x000000ff
        /*02cc*/ 	.word	0x000000e8
        /*02d0*/ 	.short	0x0100
        /*02d2*/ 	.byte	0x06
	.zero		1


	//   ....[30]....
        /*02d4*/ 	.word	0x00000cc0
        /*02d8*/ 	.word	0x000000ff
        /*02dc*/ 	.word	0x000000f0
        /*02e0*/ 	.short	0x0100
        /*02e2*/ 	.byte	0x04
	.zero		1


	//   ....[31]....
        /*02e4*/ 	.word	0x00000cd0
        /*02e8*/ 	.word	0x000000ff
        /*02ec*/ 	.word	0x00000100
        /*02f0*/ 	.short	0x0100
        /*02f2*/ 	.byte	0x04
	.zero		1


	//   ....[32]....
        /*02f4*/ 	.word	0x00000ce0
        /*02f8*/ 	.word	0x000000ff
        /*02fc*/ 	.word	0x000000f8
        /*0300*/ 	.short	0x0100
        /*0302*/ 	.byte	0x04
	.zero		1


	//   ....[33]....
        /*0304*/ 	.word	0x00000cf0
        /*0308*/ 	.word	0x000000ff
        /*030c*/ 	.word	0x00000108
        /*0310*/ 	.short	0x0100
        /*0312*/ 	.byte	0x04
	.zero		1


	//   ....[34]....
        /*0314*/ 	.word	0x00000df0
        /*0318*/ 	.word	0x000000ff
        /*031c*/ 	.word	0x00000110
        /*0320*/ 	.short	0x0100
        /*0322*/ 	.byte	0x06
	.zero		1


	//   ....[35]....
        /*0324*/ 	.word	0x00001950
        /*0328*/ 	.word	0x000000ff
        /*032c*/ 	.word	0x00000050
        /*0330*/ 	.short	0x010a
        /*0332*/ 	.byte	0x04
	.zero		1


	//   ....[36]....
        /*0334*/ 	.word	0x00001ca0
        /*0338*/ 	.word	0x000000ff
        /*033c*/ 	.word	0x00000050
        /*0340*/ 	.short	0x010a
        /*0342*/ 	.byte	0x09
	.zero		1


	//   ....[37]....
        /*0344*/ 	.word	0x00001e50
        /*0348*/ 	.word	0x000000ff
        /*034c*/ 	.word	0x00000050
        /*0350*/ 	.short	0x010a
        /*0352*/ 	.byte	0x08
	.zero		1


	//   ....[38]....
        /*0354*/ 	.word	0x00002080
        /*0358*/ 	.word	0x000000ff
        /*035c*/ 	.word	0x000000d8
        /*0360*/ 	.short	0x0101
        /*0362*/ 	.byte	0x1e
	.zero		1


	//   ....[39]....
        /*0364*/ 	.word	0x000020b0
        /*0368*/ 	.word	0x000000ff
        /*036c*/ 	.word	0x00000050
        /*0370*/ 	.short	0x010a
        /*0372*/ 	.byte	0x04
	.zero		1


	//   ....[40]....
        /*0374*/ 	.word	0x00002390
        /*0378*/ 	.word	0x000000ff
        /*037c*/ 	.word	0x00000050
        /*0380*/ 	.short	0x010a
        /*0382*/ 	.byte	0x09
	.zero		1


	//   ....[41]....
        /*0384*/ 	.word	0x00002540
        /*0388*/ 	.word	0x000000ff
        /*038c*/ 	.word	0x00000050
        /*0390*/ 	.short	0x010a
        /*0392*/ 	.byte	0x08
	.zero		1


	//   ....[42]....
        /*0394*/ 	.word	0x00002780
        /*0398*/ 	.word	0x000000ff
        /*039c*/ 	.word	0x000000e0
        /*03a0*/ 	.short	0x010a
        /*03a2*/ 	.byte	0x1e
	.zero		1


	//   ....[43]....
        /*03a4*/ 	.word	0x00002840
        /*03a8*/ 	.word	0x000000ff
        /*03ac*/ 	.word	0x00000000
        /*03b0*/ 	.short	0x0101
        /*03b2*/ 	.byte	0x04
	.zero		1


	//   ....[44]....
        /*03b4*/ 	.word	0x00002e40
        /*03b8*/ 	.word	0x000000ff
        /*03bc*/ 	.word	0x00000000
        /*03c0*/ 	.short	0x010a
        /*03c2*/ 	.byte	0x04
	.zero		1


	//   ....[45]....
        /*03c4*/ 	.word	0x00002ee0
        /*03c8*/ 	.word	0x000000ff
        /*03cc*/ 	.word	0x00000000
        /*03d0*/ 	.short	0x010a
        /*03d2*/ 	.byte	0x05
	.zero		1


	//   ....[46]....
        /*03d4*/ 	.word	0x00002f80
        /*03d8*/ 	.word	0x000000ff
        /*03dc*/ 	.word	0x00000000
        /*03e0*/ 	.short	0x010a
        /*03e2*/ 	.byte	0x05
	.zero		1


	//   ....[47]....
        /*03e4*/ 	.word	0x00003020
        /*03e8*/ 	.word	0x000000ff
        /*03ec*/ 	.word	0x00000000
        /*03f0*/ 	.short	0x010a
        /*03f2*/ 	.byte	0x05
	.zero		1


	//   ....[48]....
        /*03f4*/ 	.word	0x000030c0
        /*03f8*/ 	.word	0x000000ff
        /*03fc*/ 	.word	0x00000000
        /*0400*/ 	.short	0x010a
        /*0402*/ 	.byte	0x05
	.zero		1


	//   ....[49]....
        /*0404*/ 	.word	0x00003160
        /*0408*/ 	.word	0x000000ff
        /*040c*/ 	.word	0x00000000
        /*0410*/ 	.short	0x010a
        /*0412*/ 	.byte	0x05
	.zero		1


	//   ....[50]....
        /*0414*/ 	.word	0x00003200
        /*0418*/ 	.word	0x000000ff
        /*041c*/ 	.word	0x00000000
        /*0420*/ 	.short	0x010a
        /*0422*/ 	.byte	0x05
	.zero		1


	//   ....[51]....
        /*0424*/ 	.word	0x000032a0
        /*0428*/ 	.word	0x000000ff
        /*042c*/ 	.word	0x00000000
        /*0430*/ 	.short	0x010a
        /*0432*/ 	.byte	0x05
	.zero		1


	//   ....[52]....
        /*0434*/ 	.word	0x00003340
        /*0438*/ 	.word	0x000000ff
        /*043c*/ 	.word	0x00000000
        /*0440*/ 	.short	0x010a
        /*0442*/ 	.byte	0x05
	.zero		1


	//   ....[53]....
        /*0444*/ 	.word	0x000033f0
        /*0448*/ 	.word	0x00000000
        /*044c*/ 	.word	0x00000000
        /*0450*/ 	.short	0x010a
        /*0452*/ 	.byte	0xff
	.zero		1


	//   ....[54]....
        /*0454*/ 	.word	0x00003540
        /*0458*/ 	.word	0x000000ff
        /*045c*/ 	.word	0x000000e8
        /*0460*/ 	.short	0x010a
        /*0462*/ 	.byte	0x04
	.zero		1


	//   ....[55]....
        /*0464*/ 	.word	0x000035e0
        /*0468*/ 	.word	0x000000ff
        /*046c*/ 	.word	0x000000e0
        /*0470*/ 	.short	0x010a
        /*0472*/ 	.byte	0x04
	.zero		1


	//   ....[56]....
        /*0474*/ 	.word	0x00003680
        /*0478*/ 	.word	0x000000ff
        /*047c*/ 	.word	0x00000000
        /*0480*/ 	.short	0x0101
        /*0482*/ 	.byte	0x05
	.zero		1


	//   ....[57]....
        /*0484*/ 	.word	0x000036c0
        /*0488*/ 	.word	0x000000ff
        /*048c*/ 	.word	0x000000e8
        /*0490*/ 	.short	0x0106
        /*0492*/ 	.byte	0x04
	.zero		1


	//   ....[58]....
        /*0494*/ 	.word	0x00003700
        /*0498*/ 	.word	0x00000000
        /*049c*/ 	.word	0x000000e8
        /*04a0*/ 	.short	0x010a
        /*04a2*/ 	.byte	0xff
	.zero		1


	//   ....[59]....
        /*04a4*/ 	.word	0x00003950
        /*04a8*/ 	.word	0x000000ff
        /*04ac*/ 	.word	0x00000008
        /*04b0*/ 	.short	0x010a
        /*04b2*/ 	.byte	0x05
	.zero		1


	//   ....[60]....
        /*04b4*/ 	.word	0x00003970
        /*04b8*/ 	.word	0x000000ff
        /*04bc*/ 	.word	0x00000008
        /*04c0*/ 	.short	0x010a
        /*04c2*/ 	.byte	0x05
	.zero		1


	//   ....[61]....
        /*04c4*/ 	.word	0x00003b00
        /*04c8*/ 	.word	0x000000ff
        /*04cc*/ 	.word	0x00000008
        /*04d0*/ 	.short	0x010a
        /*04d2*/ 	.byte	0x05
	.zero		1


	//   ....[62]....
        /*04d4*/ 	.word	0x00003b20
        /*04d8*/ 	.word	0x000000ff
        /*04dc*/ 	.word	0x00000008
        /*04e0*/ 	.short	0x010a
        /*04e2*/ 	.byte	0x05
	.zero		1


	//   ....[63]....
        /*04e4*/ 	.word	0x00003be0
        /*04e8*/ 	.word	0x000000ff
        /*04ec*/ 	.word	0x00000000
        /*04f0*/ 	.short	0x0101
        /*04f2*/ 	.byte	0x04
	.zero		1


	//   ....[64]....
        /*04f4*/ 	.word	0x00003f80
        /*04f8*/ 	.word	0x000000ff
        /*04fc*/ 	.word	0x000000e0
        /*0500*/ 	.short	0x010a
        /*0502*/ 	.byte	0x14
	.zero		1


	//   ....[65]....
        /*0504*/ 	.word	0x00004020
        /*0508*/ 	.word	0x000000ff
        /*050c*/ 	.word	0x00000000
        /*0510*/ 	.short	0x0101
        /*0512*/ 	.byte	0x22
	.zero		1


	//   ....[66]....
        /*0514*/ 	.word	0x00004060
        /*0518*/ 	.word	0x000000ff
        /*051c*/ 	.word	0x00000100
        /*0520*/ 	.short	0x010a
        /*0522*/ 	.byte	0x19
	.zero		1


	//   ....[67]....
        /*0524*/ 	.word	0x00004100
        /*0528*/ 	.word	0x000000ff
        /*052c*/ 	.word	0x00000000
        /*0530*/ 	.short	0x010a
        /*0532*/ 	.byte	0x04
	.zero		1


	//   ....[68]....
        /*0534*/ 	.word	0x00004150
        /*0538*/ 	.word	0x000000ff
        /*053c*/ 	.word	0x00000000
        /*0540*/ 	.short	0x010a
        /*0542*/ 	.byte	0x12
	.zero		1


	//   ....[69]....
        /*0544*/ 	.word	0x000042a0
        /*0548*/ 	.word	0x000000ff
        /*054c*/ 	.word	0x00000000
        /*0550*/ 	.short	0x010a
        /*0552*/ 	.byte	0x05
	.zero		1


	//   ....[70]....
        /*0554*/ 	.word	0x000045d0
        /*0558*/ 	.word	0x000000ff
        /*055c*/ 	.word	0x00000000
        /*0560*/ 	.short	0x010a
        /*0562*/ 	.byte	0x04
	.zero		1


	//   ....[71]....
        /*0564*/ 	.word	0x00004670
        /*0568*/ 	.word	0x00000000
        /*056c*/ 	.word	0x00000000
        /*0570*/ 	.short	0x010a
        /*0572*/ 	.byte	0xff
	.zero		1


	//   ....[72]....
        /*0574*/ 	.word	0x000046b0
        /*0578*/ 	.word	0x00000000
        /*057c*/ 	.word	0x00000000
        /*0580*/ 	.short	0x010a
        /*0582*/ 	.byte	0xff
	.zero		1


	//   ....[73]....
        /*0584*/ 	.word	0x00004720
        /*0588*/ 	.word	0x000000ff
        /*058c*/ 	.word	0x00000000
        /*0590*/ 	.short	0x0101
        /*0592*/ 	.byte	0x04
	.zero		1


	//   ....[74]....
        /*0594*/ 	.word	0x00004760
        /*0598*/ 	.word	0x000000ff
        /*059c*/ 	.word	0x00000110
        /*05a0*/ 	.short	0x010a
        /*05a2*/ 	.byte	0x14
	.zero		1


	//   ....[75]....
        /*05a4*/ 	.word	0x000047d0
        /*05a8*/ 	.word	0x000000ff
        /*05ac*/ 	.word	0x00000000
        /*05b0*/ 	.short	0x0101
        /*05b2*/ 	.byte	0x04
	.zero		1


	//   ....[76]....
        /*05b4*/ 	.word	0x00004cc0
        /*05b8*/ 	.word	0x000000ff
        /*05bc*/ 	.word	0x000000e0
        /*05c0*/ 	.short	0x010a
        /*05c2*/ 	.byte	0x18
	.zero		1


	//   ....[77]....
        /*05c4*/ 	.word	0x00004d60
        /*05c8*/ 	.word	0x000000ff
        /*05cc*/ 	.word	0x00000000
        /*05d0*/ 	.short	0x0101
        /*05d2*/ 	.byte	0x1f
	.zero		1


	//   ....[78]....
        /*05d4*/ 	.word	0x000052a0
        /*05d8*/ 	.word	0x000000ff
        /*05dc*/ 	.word	0x000000d8
        /*05e0*/ 	.short	0x010a
        /*05e2*/ 	.byte	0x18
	.zero		1


	//   ....[79]....
        /*05e4*/ 	.word	0x00005490
        /*05e8*/ 	.word	0x000000ff
        /*05ec*/ 	.word	0x000000b8
        /*05f0*/ 	.short	0x010a
        /*05f2*/ 	.byte	0x07
	.zero		1


	//   ....[80]....
        /*05f4*/ 	.word	0x000057f0
        /*05f8*/ 	.word	0x000000ff
        /*05fc*/ 	.word	0x000000a0
        /*0600*/ 	.short	0x010b
        /*0602*/ 	.byte	0x07
	.zero		1


	//   ....[81]....
        /*0604*/ 	.word	0x00005800
        /*0608*/ 	.word	0x000000ff
        /*060c*/ 	.word	0x00000000
        /*0610*/ 	.short	0x0101
        /*0612*/ 	.byte	0x06
	.zero		1


	//   ....[82]....
        /*0614*/ 	.word	0x00005810
        /*0618*/ 	.word	0x000000ff
        /*061c*/ 	.word	0x000000b8
        /*0620*/ 	.short	0x010a
        /*0622*/ 	.byte	0x04
	.zero		1


	//   ....[83]....
        /*0624*/ 	.word	0x00005a40
        /*0628*/ 	.word	0x000000ff
        /*062c*/ 	.word	0x000000a0
        /*0630*/ 	.short	0x010b
        /*0632*/ 	.byte	0x04
	.zero		1


	//   ....[84]....
        /*0634*/ 	.word	0x00005a50
        /*0638*/ 	.word	0x000000ff
        /*063c*/ 	.word	0x00000000
        /*0640*/ 	.short	0x0101
        /*0642*/ 	.byte	0x05
	.zero		1


	//   ....[85]....
        /*0644*/ 	.word	0x00005aa0
        /*0648*/ 	.word	0x000000ff
        /*064c*/ 	.word	0x00000000
        /*0650*/ 	.short	0x010a
        /*0652*/ 	.byte	0x04
	.zero		1


	//   ....[86]....
        /*0654*/ 	.word	0x00005b30
        /*0658*/ 	.word	0x000000ff
        /*065c*/ 	.word	0x00000000
        /*0660*/ 	.short	0x010a
        /*0662*/ 	.byte	0x05
	.zero		1


	//   ....[87]....
        /*0664*/ 	.word	0x00005bd0
        /*0668*/ 	.word	0x00000000
        /*066c*/ 	.word	0x00000000
        /*0670*/ 	.short	0x010a
        /*0672*/ 	.byte	0xff
	.zero		1


	//   ....[88]....
        /*0674*/ 	.word	0x00005f30
        /*0678*/ 	.word	0x000000ff
        /*067c*/ 	.word	0x000000e0
        /*0680*/ 	.short	0x010a
        /*0682*/ 	.byte	0x32
	.zero		1


	//   ....[89]....
        /*0684*/ 	.word	0x00006000
        /*0688*/ 	.word	0x000000ff
        /*068c*/ 	.word	0x00000000
        /*0690*/ 	.short	0x0101
        /*0692*/ 	.byte	0x04
	.zero		1


	//   ....[90]....
        /*0694*/ 	.word	0x00006cb0
        /*0698*/ 	.word	0x00000000
        /*069c*/ 	.word	0x000000a0
        /*06a0*/ 	.short	0x010a
        /*06a2*/ 	.byte	0xff
	.zero		1


	//   ....[91]....
        /*06a4*/ 	.word	0x00006db0
        /*06a8*/ 	.word	0x0000006c
        /*06ac*/ 	.word	0x000000f0
        /*06b0*/ 	.short	0x010a
        /*06b2*/ 	.byte	0xff
	.zero		1


	//   ....[92]....
        /*06b4*/ 	.word	0x00006fd0
        /*06b8*/ 	.word	0x00000000
        /*06bc*/ 	.word	0x000000a0
        /*06c0*/ 	.short	0x010a
        /*06c2*/ 	.byte	0xff
	.zero		1


	//   ....[93]....
        /*06c4*/ 	.word	0x00007100
        /*06c8*/ 	.word	0x0000006c
        /*06cc*/ 	.word	0x000000f0
        /*06d0*/ 	.short	0x010a
        /*06d2*/ 	.byte	0xff
	.zero		1


	//   ....[94]....
        /*06d4*/ 	.word	0x00007c50
        /*06d8*/ 	.word	0x00000000
        /*06dc*/ 	.word	0x00000000
        /*06e0*/ 	.short	0x0101
        /*06e2*/ 	.byte	0xff
	.zero		1


	//   ....[95]....
        /*06e4*/ 	.word	0x00007c60
        /*06e8*/ 	.word	0x00000003
        /*06ec*/ 	.word	0x000000a0
        /*06f0*/ 	.short	0x010a
        /*06f2*/ 	.byte	0xff
	.zero		1


	//   ....[96]....
        /*06f4*/ 	.word	0x00007d30
        /*06f8*/ 	.word	0x00000003
        /*06fc*/ 	.word	0x000000a0
        /*0700*/ 	.short	0x010a
        /*0702*/ 	.byte	0xff
	.zero		1


	//   ....[97]....
        /*0704*/ 	.word	0x000081b0
        /*0708*/ 	.word	0x0000006c
        /*070c*/ 	.word	0x00000000
        /*0710*/ 	.short	0x0101
        /*0712*/ 	.byte	0xff
	.zero		1


	//   ....[98]....
        /*0714*/ 	.word	0x000089f0
        /*0718*/ 	.word	0x00000002
        /*071c*/ 	.word	0x00000000
        /*0720*/ 	.short	0x0101
        /*0722*/ 	.byte	0xff
	.zero		1


	//   ....[99]....
        /*0724*/ 	.word	0x00008c80
        /*0728*/ 	.word	0x000000ff
        /*072c*/ 	.word	0x00000000
        /*0730*/ 	.short	0x0101
        /*0732*/ 	.byte	0x04
	.zero		1


	//   ....[100]....
        /*0734*/ 	.word	0x00008cb0
        /*0738*/ 	.word	0x00000000
        /*073c*/ 	.word	0x00000050
        /*0740*/ 	.short	0x010a
        /*0742*/ 	.byte	0xff
	.zero		1


	//   ....[101]....
        /*0744*/ 	.word	0x00008d10
        /*0748*/ 	.word	0x00000000
        /*074c*/ 	.word	0x00000050
        /*0750*/ 	.short	0x010a
        /*0752*/ 	.byte	0xff
	.zero		1


	//   ....[102]....
        /*0754*/ 	.word	0x00008d70
        /*0758*/ 	.word	0x00000000
        /*075c*/ 	.word	0x000000e0
        /*0760*/ 	.short	0x010a
        /*0762*/ 	.byte	0xff
	.zero		1


	//   ....[103]....
        /*0764*/ 	.word	0x00008dd0
        /*0768*/ 	.word	0x00000000
        /*076c*/ 	.word	0x00000000
        /*0770*/ 	.short	0x010a
        /*0772*/ 	.byte	0xff
	.zero		1


	//   ....[104]....
        /*0774*/ 	.word	0x00008e30
        /*0778*/ 	.word	0x00000000
        /*077c*/ 	.word	0x00000000
        /*0780*/ 	.short	0x010a
        /*0782*/ 	.byte	0xff
	.zero		1


	//   ....[105]....
        /*0784*/ 	.word	0x00008e90
        /*0788*/ 	.word	0x00000000
        /*078c*/ 	.word	0x00000000
        /*0790*/ 	.short	0x010a
        /*0792*/ 	.byte	0xff
	.zero		1


	//   ....[106]....
        /*0794*/ 	.word	0x00008ef0
        /*0798*/ 	.word	0x00000000
        /*079c*/ 	.word	0x00000000
        /*07a0*/ 	.short	0x010a
        /*07a2*/ 	.byte	0xff
	.zero		1


	//   ....[107]....
        /*07a4*/ 	.word	0x00008f50
        /*07a8*/ 	.word	0x00000000
        /*07ac*/ 	.word	0x00000000
        /*07b0*/ 	.short	0x010a
        /*07b2*/ 	.byte	0xff
	.zero		1


	//   ....[108]....
        /*07b4*/ 	.word	0x00008fb0
        /*07b8*/ 	.word	0x00000000
        /*07bc*/ 	.word	0x00000000
        /*07c0*/ 	.short	0x010a
        /*07c2*/ 	.byte	0xff
	.zero		1


	//   ....[109]....
        /*07c4*/ 	.word	0x00009010
        /*07c8*/ 	.word	0x00000000
        /*07cc*/ 	.word	0x00000000
        /*07d0*/ 	.short	0x010a
        /*07d2*/ 	.byte	0xff
	.zero		1


	//   ....[110]....
        /*07d4*/ 	.word	0x00009070
        /*07d8*/ 	.word	0x00000000
        /*07dc*/ 	.word	0x00000000
        /*07e0*/ 	.short	0x010a
        /*07e2*/ 	.byte	0xff
	.zero		1


	//   ....[111]....
        /*07e4*/ 	.word	0x000090d0
        /*07e8*/ 	.word	0x00000000
        /*07ec*/ 	.word	0x00000000
        /*07f0*/ 	.short	0x010a
        /*07f2*/ 	.byte	0xff
	.zero		1


	//   ....[112]....
        /*07f4*/ 	.word	0x00009130
        /*07f8*/ 	.word	0x00000004
        /*07fc*/ 	.word	0x000000e8
        /*0800*/ 	.short	0x010a
        /*0802*/ 	.byte	0xff
	.zero		1


	//   ....[113]....
        /*0804*/ 	.word	0x00009190
        /*0808*/ 	.word	0x00000004
        /*080c*/ 	.word	0x000000e0
        /*0810*/ 	.short	0x010a
        /*0812*/ 	.byte	0xff
	.zero		1


	//   ....[114]....
        /*0814*/ 	.word	0x000091f0
        /*0818*/ 	.word	0x00000005
        /*081c*/ 	.word	0x00000008
        /*0820*/ 	.short	0x010a
        /*0822*/ 	.byte	0xff
	.zero		1


	//   ....[115]....
        /*0824*/ 	.word	0x000092e0
        /*0828*/ 	.word	0x00000003
        /*082c*/ 	.word	0x00000008
        /*0830*/ 	.short	0x010a
        /*0832*/ 	.byte	0xff
	.zero		1


	//   ....[116]....
        /*0834*/ 	.word	0x00009340
        /*0838*/ 	.word	0x00000004
        /*083c*/ 	.word	0x000000e0
        /*0840*/ 	.short	0x010a
        /*0842*/ 	.byte	0xff
	.zero		1


	//   ....[117]....
        /*0844*/ 	.word	0x000093a0
        /*0848*/ 	.word	0x00000004
        /*084c*/ 	.word	0x00000100
        /*0850*/ 	.short	0x010a
        /*0852*/ 	.byte	0xff
	.zero		1


	//   ....[118]....
        /*0854*/ 	.word	0x00009400
        /*0858*/ 	.word	0x00000004
        /*085c*/ 	.word	0x00000000
        /*0860*/ 	.short	0x010a
        /*0862*/ 	.byte	0xff
	.zero		1


	//   ....[119]....
        /*0864*/ 	.word	0x00009460
        /*0868*/ 	.word	0x00000000
        /*086c*/ 	.word	0x00000000
        /*0870*/ 	.short	0x010a
        /*0872*/ 	.byte	0xff
	.zero		1


	//   ....[120]....
        /*0874*/ 	.word	0x000094c0
        /*0878*/ 	.word	0x00000000
        /*087c*/ 	.word	0x00000110
        /*0880*/ 	.short	0x010a
        /*0882*/ 	.byte	0xff
	.zero		1


	//   ....[121]....
        /*0884*/ 	.word	0x00009520
        /*0888*/ 	.word	0x00000000
        /*088c*/ 	.word	0x000000e0
        /*0890*/ 	.short	0x010a
        /*0892*/ 	.byte	0xff
	.zero		1


	//   ....[122]....
        /*0894*/ 	.word	0x00009580
        /*0898*/ 	.word	0x00000000
        /*089c*/ 	.word	0x000000d8
        /*08a0*/ 	.short	0x010a
        /*08a2*/ 	.byte	0xff
	.zero		1


	//   ....[123]....
        /*08a4*/ 	.word	0x000095e0
        /*08a8*/ 	.word	0x00000002
        /*08ac*/ 	.word	0x000000b8
        /*08b0*/ 	.short	0x010a
        /*08b2*/ 	.byte	0xff
	.zero		1


	//   ....[124]....
        /*08b4*/ 	.word	0x00009640
        /*08b8*/ 	.word	0x00000000
        /*08bc*/ 	.word	0x000000b8
        /*08c0*/ 	.short	0x010a
        /*08c2*/ 	.byte	0xff
	.zero		1


	//   ....[125]....
        /*08c4*/ 	.word	0x000096a0
        /*08c8*/ 	.word	0x00000000
        /*08cc*/ 	.word	0x00000000
        /*08d0*/ 	.short	0x010a
        /*08d2*/ 	.byte	0xff
	.zero		1


	//   ....[126]....
        /*08d4*/ 	.word	0x00009700
        /*08d8*/ 	.word	0x00000000
        /*08dc*/ 	.word	0x00000000
        /*08e0*/ 	.short	0x010a
        /*08e2*/ 	.byte	0xff
	.zero		1


	//   ....[127]....
        /*08e4*/ 	.word	0x00009760
        /*08e8*/ 	.word	0x00000000
        /*08ec*/ 	.word	0x000000e0
        /*08f0*/ 	.short	0x010a
        /*08f2*/ 	.byte	0xff
	.zero		1


	//   ....[128]....
        /*08f4*/ 	.word	0x000097b0
        /*08f8*/ 	.word	0x00000000
        /*08fc*/ 	.word	0x000000a0
        /*0900*/ 	.short	0x010a
        /*0902*/ 	.byte	0xff
	.zero		1


	//   ....[129]....
        /*0904*/ 	.word	0x00009800
        /*0908*/ 	.word	0x0000006c
        /*090c*/ 	.word	0x000000f0
        /*0910*/ 	.short	0x010a
        /*0912*/ 	.byte	0xff
	.zero		1


	//   ....[130]....
        /*0914*/ 	.word	0x00009850
        /*0918*/ 	.word	0x00000003
        /*091c*/ 	.word	0x000000a0
        /*0920*/ 	.short	0x010a
        /*0922*/ 	.byte	0xff
	.zero		1


	//----- nvinfo : EIATTR_NUM_MBARRIERS
	.align		4
.L_47:
        /*0924*/ 	.byte	0x03, 0x38
        /*0926*/ 	.short	0x0023


	//----- nvinfo : EIATTR_EXIT_INSTR_OFFSETS
	.align		4
        /*0928*/ 	.byte	0x04, 0x1c
        /*092a*/ 	.short	(.L_49 - .L_48)


	//   ....[0]....
.L_48:
        /*092c*/ 	.word	0x00003420


	//   ....[1]....
        /*0930*/ 	.word	0x000036d0


	//   ....[2]....
        /*0934*/ 	.word	0x00003730


	//   ....[3]....
        /*0938*/ 	.word	0x000049f0


	//   ....[4]....
        /*093c*/ 	.word	0x00005c00


	//   ....[5]....
        /*0940*/ 	.word	0x00005c40


	//   ....[6]....
        /*0944*/ 	.word	0x00008b60


	//   ....[7]....
        /*0948*/ 	.word	0x00008be0


	//   ....[8]....
        /*094c*/ 	.word	0x00008c10


	//   ....[9]....
        /*0950*/ 	.word	0x00008c90


	//----- nvinfo : EIATTR_MAX_THREADS
	.align		4
.L_49:
        /*0954*/ 	.byte	0x04, 0x05
        /*0956*/ 	.short	(.L_51 - .L_50)
.L_50:
        /*0958*/ 	.word	0x00000100
        /*095c*/ 	.word	0x00000001
        /*0960*/ 	.word	0x00000001


	//----- nvinfo : EIATTR_CRS_STACK_SIZE
	.align		4
.L_51:
        /*0964*/ 	.byte	0x04, 0x1e
        /*0966*/ 	.short	(.L_53 - .L_52)
.L_52:
        /*0968*/ 	.word	0x00000000


	//----- nvinfo : EIATTR_CBANK_PARAM_SIZE
	.align		4
.L_53:
        /*096c*/ 	.byte	0x03, 0x19
        /*096e*/ 	.short	0x0900


	//----- nvinfo : EIATTR_PARAM_CBANK
	.align		4
        /*0970*/ 	.byte	0x04, 0x0a
        /*0972*/ 	.short	(.L_55 - .L_54)
	.align		4
.L_54:
        /*0974*/ 	.word	index@(.nv.constant0._ZN7cutlass13device_kernelINS_4conv6kernel13ConvUniversalINS1_16ConvProblemShapeILNS1_8OperatorE0ELi3EEENS1_10collective14CollectiveConvINS1_47MainloopSm100TmaUmmaWarpSpecializedImplicitGemmILS5_0ELi10ELi3ELi1ELi2EN4cute5tupleIJNSA_1CILi2EEENSC_ILi1EEESE_EEEEENSB_IJNSC_ILi256EEENSC_ILi64EEENSB_IJSI_EEEEEENS_10bfloat16_tESL_NSA_8TiledMMAINSA_8MMA_AtomIJNSA_26SM100_MMA_F16BF16_2x1SM_SSISL_SL_fLi256ELi64ELNSA_4UMMA5MajorE0ELSQ_0ELNSP_7ScaleInE0ELSR_0EEEEEENSA_6LayoutINSB_IJSE_SE_SE_EEENSB_IJNSC_ILi0EEESW_SW_EEEEENSB_IJNSA_10UnderscoreESZ_SZ_EEEEENS7_6detail27Sm100ImplicitGemmTileTraitsINSA_25SM100_TMA_2SM_LOAD_IM2COLENSA_14ComposedLayoutINSA_7SwizzleILi3ELi4ELi3EEENSA_18smem_ptr_flag_bitsILi16EEENSU_INSB_IJNSC_ILi8EEESI_EEENSB_IJSI_SE_EEEEEEEvEENS13_INSA_18SM100_TMA_2SM_LOADES1E_vEEEENS_8epilogue10collective18CollectiveEpilogueINS1J_23Sm100TmaWarpSpecializedILi3ELi2ELi32ELb1ELb0EEEJNSB_IJNSC_ILi128EEESI_SJ_EEENSB_IJNSU_IS1O_SE_EENSU_INSC_ILi32EEESE_EEEEESL_NSB_IJNSB_IJllllEEESE_SW_EEESL_S1V_NS1J_6fusion15FusionCallbacksIS1N_NS1W_17LinearCombinationISL_fSL_fLNS_15FloatRoundStyleE2EEES1P_S1T_JEEENSA_5SM1004TMEM4LOAD26SM100_TMEM_LOAD_32dp32b32xENSA_20SM90_TMA_LOAD_IM2COLENS15_INS16_ILi2ELi4ELi3EEES19_NSU_INSB_IJS1A_S1R_EEENSB_IJS1R_SE_EEEEEEENSA_39AutoVectorizingCopyWithAssumedAlignmentILi128EEENSA_21SM90_TMA_STORE_IM2COLES2B_S2D_S2D_EEEvvEEEEvNT_6ParamsE)
        /*0978*/ 	.short	0x0380
        /*097a*/ 	.short	0x0900


	//----- nvinfo : EIATTR_SW_WAR
	.align		4
.L_55:
        /*097c*/ 	.byte	0x04, 0x36
        /*097e*/ 	.short	(.L_57 - .L_56)
.L_56:
        /*0980*/ 	.word	0x00000008
.L_57:


//--------------------- .nv.callgraph             --------------------------
	.section	.nv.callgraph,"",@"SHT_CUDA_CALLGRAPH"
	.align	4
	.sectionentsize	8
	.align		4
        /*0000*/ 	.word	0x00000000
	.align		4
        /*0004*/ 	.word	0xffffffff
	.align		4
        /*0008*/ 	.word	index@(_ZN7cutlass13device_kernelINS_4conv6kernel13ConvUniversalINS1_16ConvProblemShapeILNS1_8OperatorE0ELi3EEENS1_10collective14CollectiveConvINS1_47MainloopSm100TmaUmmaWarpSpecializedImplicitGemmILS5_0ELi10ELi3ELi1ELi2EN4cute5tupleIJNSA_1CILi2EEENSC_ILi1EEESE_EEEEENSB_IJNSC_ILi256EEENSC_ILi64EEENSB_IJSI_EEEEEENS_10bfloat16_tESL_NSA_8TiledMMAINSA_8MMA_AtomIJNSA_26SM100_MMA_F16BF16_2x1SM_SSISL_SL_fLi256ELi64ELNSA_4UMMA5MajorE0ELSQ_0ELNSP_7ScaleInE0ELSR_0EEEEEENSA_6LayoutINSB_IJSE_SE_SE_EEENSB_IJNSC_ILi0EEESW_SW_EEEEENSB_IJNSA_10UnderscoreESZ_SZ_EEEEENS7_6detail27Sm100ImplicitGemmTileTraitsINSA_25SM100_TMA_2SM_LOAD_IM2COLENSA_14ComposedLayoutINSA_7SwizzleILi3ELi4ELi3EEENSA_18smem_ptr_flag_bitsILi16EEENSU_INSB_IJNSC_ILi8EEESI_EEENSB_IJSI_SE_EEEEEEEvEENS13_INSA_18SM100_TMA_2SM_LOADES1E_vEEEENS_8epilogue10collective18CollectiveEpilogueINS1J_23Sm100TmaWarpSpecializedILi3ELi2ELi32ELb1ELb0EEEJNSB_IJNSC_ILi128EEESI_SJ_EEENSB_IJNSU_IS1O_SE_EENSU_INSC_ILi32EEESE_EEEEESL_NSB_IJNSB_IJllllEEESE_SW_EEESL_S1V_NS1J_6fusion15FusionCallbacksIS1N_NS1W_17LinearCombinationISL_fSL_fLNS_15FloatRoundStyleE2EEES1P_S1T_JEEENSA_5SM1004TMEM4LOAD26SM100_TMEM_LOAD_32dp32b32xENSA_20SM90_TMA_LOAD_IM2COLENS15_INS16_ILi2ELi4ELi3EEES19_NSU_INSB_IJS1A_S1R_EEENSB_IJS1R_SE_EEEEEEENSA_39AutoVectorizingCopyWithAssumedAlignmentILi128EEENSA_21SM90_TMA_STORE_IM2COLES2B_S2D_S2D_EEEvvEEEEvNT_6ParamsE)
	.align		4
        /*000c*/ 	.word	index@(__assertfail)
	.align		4
        /*0010*/ 	.word	0x00000000
	.align		4
        /*0014*/ 	.word	0xfffffffe
	.align		4
        /*0018*/ 	.word	0x00000000
	.align		4
        /*001c*/ 	.word	0xfffffffd
	.align		4
        /*0020*/ 	.word	0x00000000
	.align		4
        /*0024*/ 	.word	0xfffffffc


//--------------------- .nv.constant4             --------------------------
	.section	.nv.constant4,"a",@progbits
	.align	8
	.align		8
.nv.constant4:
        /*0000*/ 	.dword	__assertfail
	.align		8
        /*0008*/ 	.dword	__unnamed_1
	.align		8
        /*0010*/ 	.dword	__unnamed_2
	.align		8
        /*0018*/ 	.dword	_ZN39_INTERNAL_cb452c35_4_k_cu_5e67f302_30194cuda3std3__45__cpo5beginE
	.align		8
        /*0020*/ 	.dword	_ZN39_INTERNAL_cb452c35_4_k_cu_5e67f302_30194cuda3std3__45__cpo3endE
	.align		8
        /*0028*/ 	.dword	_ZN39_INTERNAL_cb452c35_4_k_cu_5e67f302_30194cuda3std3__45__cpo6cbeginE
	.align		8
        /*0030*/ 	.dword	_ZN39_INTERNAL_cb452c35_4_k_cu_5e67f302_30194cuda3std3__45__cpo4cendE
	.align		8
        /*0038*/ 	.dword	_ZN39_INTERNAL_cb452c35_4_k_cu_5e67f302_30194cuda3std3__441_GLOBAL__N__cb452c35_4_k_cu_5e67f302_30196ignoreE
	.align		8
        /*0040*/ 	.dword	_ZN39_INTERNAL_cb452c35_4_k_cu_5e67f302_30194cuda3std3__419piecewise_constructE
	.align		8
        /*0048*/ 	.dword	_ZN39_INTERNAL_cb452c35_4_k_cu_5e67f302_30194cuda3std3__48in_placeE
	.align		8
        /*0050*/ 	.dword	_ZN39_INTERNAL_cb452c35_4_k_cu_5e67f302_30194cuda3std6ranges3__45__cpo4swapE
	.align		8
        /*0058*/ 	.dword	_ZN39_INTERNAL_cb452c35_4_k_cu_5e67f302_30194cuda3std6ranges3__45__cpo9iter_moveE
	.align		8
        /*0060*/ 	.dword	_ZN39_INTERNAL_cb452c35_4_k_cu_5e67f302_30194cute7productE
	.align		8
        /*0068*/ 	.dword	_ZN39_INTERNAL_cb452c35_4_k_cu_5e67f302_30194cute1_E
	.align		8
        /*0070*/ 	.dword	$str$27
	.align		8
        /*0078*/ 	.dword	$str$28
	.align		8
        /*0080*/ 	.dword	$str$29
	.align		8
        /*0088*/ 	.dword	$str$30


//--------------------- .text._ZN7cutlass13device_kernelINS_4conv6kernel13ConvUniversalINS1_16ConvProblemShapeILNS1_8OperatorE0ELi3EEENS1_10collective14CollectiveConvINS1_47MainloopSm100TmaUmmaWarpSpecializedImplicitGemmILS5_0ELi10ELi3ELi1ELi2EN4cute5tupleIJNSA_1CILi2EEENSC_ILi1EEESE_EEEEENSB_IJNSC_ILi256EEENSC_ILi64EEENSB_IJSI_EEEEEENS_10bfloat16_tESL_NSA_8TiledMMAINSA_8MMA_AtomIJNSA_26SM100_MMA_F16BF16_2x1SM_SSISL_SL_fLi256ELi64ELNSA_4UMMA5MajorE0ELSQ_0ELNSP_7ScaleInE0ELSR_0EEEEEENSA_6LayoutINSB_IJSE_SE_SE_EEENSB_IJNSC_ILi0EEESW_SW_EEEEENSB_IJNSA_10UnderscoreESZ_SZ_EEEEENS7_6detail27Sm100ImplicitGemmTileTraitsINSA_25SM100_TMA_2SM_LOAD_IM2COLENSA_14ComposedLayoutINSA_7SwizzleILi3ELi4ELi3EEENSA_18smem_ptr_flag_bitsILi16EEENSU_INSB_IJNSC_ILi8EEESI_EEENSB_IJSI_SE_EEEEEEEvEENS13_INSA_18SM100_TMA_2SM_LOADES1E_vEEEENS_8epilogue10collective18CollectiveEpilogueINS1J_23Sm100TmaWarpSpecializedILi3ELi2ELi32ELb1ELb0EEEJNSB_IJNSC_ILi128EEESI_SJ_EEENSB_IJNSU_IS1O_SE_EENSU_INSC_ILi32EEESE_EEEEESL_NSB_IJNSB_IJllllEEESE_SW_EEESL_S1V_NS1J_6fusion15FusionCallbacksIS1N_NS1W_17LinearCombinationISL_fSL_fLNS_15FloatRoundStyleE2EEES1P_S1T_JEEENSA_5SM1004TMEM4LOAD26SM100_TMEM_LOAD_32dp32b32xENSA_20SM90_TMA_LOAD_IM2COLENS15_INS16_ILi2ELi4ELi3EEES19_NSU_INSB_IJS1A_S1R_EEENSB_IJS1R_SE_EEEEEEENSA_39AutoVectorizingCopyWithAssumedAlignmentILi128EEENSA_21SM90_TMA_STORE_IM2COLES2B_S2D_S2D_EEEvvEEEEvNT_6ParamsE --------------------------
	.section	.text._ZN7cutlass13device_kernelINS_4conv6kernel13ConvUniversalINS1_16ConvProblemShapeILNS1_8OperatorE0ELi3EEENS1_10collective14CollectiveConvINS1_47MainloopSm100TmaUmmaWarpSpecializedImplicitGemmILS5_0ELi10ELi3ELi1ELi2EN4cute5tupleIJNSA_1CILi2EEENSC_ILi1EEESE_EEEEENSB_IJNSC_ILi256EEENSC_ILi64EEENSB_IJSI_EEEEEENS_10bfloat16_tESL_NSA_8TiledMMAINSA_8MMA_AtomIJNSA_26SM100_MMA_F16BF16_2x1SM_SSISL_SL_fLi256ELi64ELNSA_4UMMA5MajorE0ELSQ_0ELNSP_7ScaleInE0ELSR_0EEEEEENSA_6LayoutINSB_IJSE_SE_SE_EEENSB_IJNSC_ILi0EEESW_SW_EEEEENSB_IJNSA_10UnderscoreESZ_SZ_EEEEENS7_6detail27Sm100ImplicitGemmTileTraitsINSA_25SM100_TMA_2SM_LOAD_IM2COLENSA_14ComposedLayoutINSA_7SwizzleILi3ELi4ELi3EEENSA_18smem_ptr_flag_bitsILi16EEENSU_INSB_IJNSC_ILi8EEESI_EEENSB_IJSI_SE_EEEEEEEvEENS13_INSA_18SM100_TMA_2SM_LOADES1E_vEEEENS_8epilogue10collective18CollectiveEpilogueINS1J_23Sm100TmaWarpSpecializedILi3ELi2ELi32ELb1ELb0EEEJNSB_IJNSC_ILi128EEESI_SJ_EEENSB_IJNSU_IS1O_SE_EENSU_INSC_ILi32EEESE_EEEEESL_NSB_IJNSB_IJllllEEESE_SW_EEESL_S1V_NS1J_6fusion15FusionCallbacksIS1N_NS1W_17LinearCombinationISL_fSL_fLNS_15FloatRoundStyleE2EEES1P_S1T_JEEENSA_5SM1004TMEM4LOAD26SM100_TMEM_LOAD_32dp32b32xENSA_20SM90_TMA_LOAD_IM2COLENS15_INS16_ILi2ELi4ELi3EEES19_NSU_INSB_IJS1A_S1R_EEENSB_IJS1R_SE_EEEEEEENSA_39AutoVectorizingCopyWithAssumedAlignmentILi128EEENSA_21SM90_TMA_STORE_IM2COLES2B_S2D_S2D_EEEvvEEEEvNT_6ParamsE,"ax",@progbits
	.align	128
.text._ZN7cutlass13device_kernelINS_4conv6kernel13ConvUniversalINS1_16ConvProblemShapeILNS1_8OperatorE0ELi3EEENS1_10collective14CollectiveConvINS1_47MainloopSm100TmaUmmaWarpSpecializedImplicitGemmILS5_0ELi10ELi3ELi1ELi2EN4cute5tupleIJNSA_1CILi2EEENSC_ILi1EEESE_EEEEENSB_IJNSC_ILi256EEENSC_ILi64EEENSB_IJSI_EEEEEENS_10bfloat16_tESL_NSA_8TiledMMAINSA_8MMA_AtomIJNSA_26SM100_MMA_F16BF16_2x1SM_SSISL_SL_fLi256ELi64ELNSA_4UMMA5MajorE0ELSQ_0ELNSP_7ScaleInE0ELSR_0EEEEEENSA_6LayoutINSB_IJSE_SE_SE_EEENSB_IJNSC_ILi0EEESW_SW_EEEEENSB_IJNSA_10UnderscoreESZ_SZ_EEEEENS7_6detail27Sm100ImplicitGemmTileTraitsINSA_25SM100_TMA_2SM_LOAD_IM2COLENSA_14ComposedLayoutINSA_7SwizzleILi3ELi4ELi3EEENSA_18smem_ptr_flag_bitsILi16EEENSU_INSB_IJNSC_ILi8EEESI_EEENSB_IJSI_SE_EEEEEEEvEENS13_INSA_18SM100_TMA_2SM_LOADES1E_vEEEENS_8epilogue10collective18CollectiveEpilogueINS1J_23Sm100TmaWarpSpecializedILi3ELi2ELi32ELb1ELb0EEEJNSB_IJNSC_ILi128EEESI_SJ_EEENSB_IJNSU_IS1O_SE_EENSU_INSC_ILi32EEESE_EEEEESL_NSB_IJNSB_IJllllEEESE_SW_EEESL_S1V_NS1J_6fusion15FusionCallbacksIS1N_NS1W_17LinearCombinationISL_fSL_fLNS_15FloatRoundStyleE2EEES1P_S1T_JEEENSA_5SM1004TMEM4LOAD26SM100_TMEM_LOAD_32dp32b32xENSA_20SM90_TMA_LOAD_IM2COLENS15_INS16_ILi2ELi4ELi3EEES19_NSU_INSB_IJS1A_S1R_EEENSB_IJS1R_SE_EEEEEEENSA_39AutoVectorizingCopyWithAssumedAlignmentILi128EEENSA_21SM90_TMA_STORE_IM2COLES2B_S2D_S2D_EEEvvEEEEvNT_6ParamsE:
        .type           _ZN7cutlass13device_kernelINS_4conv6kernel13ConvUniversalINS1_16ConvProblemShapeILNS1_8OperatorE0ELi3EEENS1_10collective14CollectiveConvINS1_47MainloopSm100TmaUmmaWarpSpecializedImplicitGemmILS5_0ELi10ELi3ELi1ELi2EN4cute5tupleIJNSA_1CILi2EEENSC_ILi1EEESE_EEEEENSB_IJNSC_ILi256EEENSC_ILi64EEENSB_IJSI_EEEEEENS_10bfloat16_tESL_NSA_8TiledMMAINSA_8MMA_AtomIJNSA_26SM100_MMA_F16BF16_2x1SM_SSISL_SL_fLi256ELi64ELNSA_4UMMA5MajorE0ELSQ_0ELNSP_7ScaleInE0ELSR_0EEEEEENSA_6LayoutINSB_IJSE_SE_SE_EEENSB_IJNSC_ILi0EEESW_SW_EEEEENSB_IJNSA_10UnderscoreESZ_SZ_EEEEENS7_6detail27Sm100ImplicitGemmTileTraitsINSA_25SM100_TMA_2SM_LOAD_IM2COLENSA_14ComposedLayoutINSA_7SwizzleILi3ELi4ELi3EEENSA_18smem_ptr_flag_bitsILi16EEENSU_INSB_IJNSC_ILi8EEESI_EEENSB_IJSI_SE_EEEEEEEvEENS13_INSA_18SM100_TMA_2SM_LOADES1E_vEEEENS_8epilogue10collective18CollectiveEpilogueINS1J_23Sm100TmaWarpSpecializedILi3ELi2ELi32ELb1ELb0EEEJNSB_IJNSC_ILi128EEESI_SJ_EEENSB_IJNSU_IS1O_SE_EENSU_INSC_ILi32EEESE_EEEEESL_NSB_IJNSB_IJllllEEESE_SW_EEESL_S1V_NS1J_6fusion15FusionCallbacksIS1N_NS1W_17LinearCombinationISL_fSL_fLNS_15FloatRoundStyleE2EEES1P_S1T_JEEENSA_5SM1004TMEM4LOAD26SM100_TMEM_LOAD_32dp32b32xENSA_20SM90_TMA_LOAD_IM2COLENS15_INS16_ILi2ELi4ELi3EEES19_NSU_INSB_IJS1A_S1R_EEENSB_IJS1R_SE_EEEEEEENSA_39AutoVectorizingCopyWithAssumedAlignmentILi128EEENSA_21SM90_TMA_STORE_IM2COLES2B_S2D_S2D_EEEvvEEEEvNT_6ParamsE,@function
        .size           _ZN7cutlass13device_kernelINS_4conv6kernel13ConvUniversalINS1_16ConvProblemShapeILNS1_8OperatorE0ELi3EEENS1_10collective14CollectiveConvINS1_47MainloopSm100TmaUmmaWarpSpecializedImplicitGemmILS5_0ELi10ELi3ELi1ELi2EN4cute5tupleIJNSA_1CILi2EEENSC_ILi1EEESE_EEEEENSB_IJNSC_ILi256EEENSC_ILi64EEENSB_IJSI_EEEEEENS_10bfloat16_tESL_NSA_8TiledMMAINSA_8MMA_AtomIJNSA_26SM100_MMA_F16BF16_2x1SM_SSISL_SL_fLi256ELi64ELNSA_4UMMA5MajorE0ELSQ_0ELNSP_7ScaleInE0ELSR_0EEEEEENSA_6LayoutINSB_IJSE_SE_SE_EEENSB_IJNSC_ILi0EEESW_SW_EEEEENSB_IJNSA_10UnderscoreESZ_SZ_EEEEENS7_6detail27Sm100ImplicitGemmTileTraitsINSA_25SM100_TMA_2SM_LOAD_IM2COLENSA_14ComposedLayoutINSA_7SwizzleILi3ELi4ELi3EEENSA_18smem_ptr_flag_bitsILi16EEENSU_INSB_IJNSC_ILi8EEESI_EEENSB_IJSI_SE_EEEEEEEvEENS13_INSA_18SM100_TMA_2SM_LOADES1E_vEEEENS_8epilogue10collective18CollectiveEpilogueINS1J_23Sm100TmaWarpSpecializedILi3ELi2ELi32ELb1ELb0EEEJNSB_IJNSC_ILi128EEESI_SJ_EEENSB_IJNSU_IS1O_SE_EENSU_INSC_ILi32EEESE_EEEEESL_NSB_IJNSB_IJllllEEESE_SW_EEESL_S1V_NS1J_6fusion15FusionCallbacksIS1N_NS1W_17LinearCombinationISL_fSL_fLNS_15FloatRoundStyleE2EEES1P_S1T_JEEENSA_5SM1004TMEM4LOAD26SM100_TMEM_LOAD_32dp32b32xENSA_20SM90_TMA_LOAD_IM2COLENS15_INS16_ILi2ELi4ELi3EEES19_NSU_INSB_IJS1A_S1R_EEENSB_IJS1R_SE_EEEEEEENSA_39AutoVectorizingCopyWithAssumedAlignmentILi128EEENSA_21SM90_TMA_STORE_IM2COLES2B_S2D_S2D_EEEvvEEEEvNT_6ParamsE,(.L_x_184 - _ZN7cutlass13device_kernelINS_4conv6kernel13ConvUniversalINS1_16ConvProblemShapeILNS1_8OperatorE0ELi3EEENS1_10collective14CollectiveConvINS1_47MainloopSm100TmaUmmaWarpSpecializedImplicitGemmILS5_0ELi10ELi3ELi1ELi2EN4cute5tupleIJNSA_1CILi2EEENSC_ILi1EEESE_EEEEENSB_IJNSC_ILi256EEENSC_ILi64EEENSB_IJSI_EEEEEENS_10bfloat16_tESL_NSA_8TiledMMAINSA_8MMA_AtomIJNSA_26SM100_MMA_F16BF16_2x1SM_SSISL_SL_fLi256ELi64ELNSA_4UMMA5MajorE0ELSQ_0ELNSP_7ScaleInE0ELSR_0EEEEEENSA_6LayoutINSB_IJSE_SE_SE_EEENSB_IJNSC_ILi0EEESW_SW_EEEEENSB_IJNSA_10UnderscoreESZ_SZ_EEEEENS7_6detail27Sm100ImplicitGemmTileTraitsINSA_25SM100_TMA_2SM_LOAD_IM2COLENSA_14ComposedLayoutINSA_7SwizzleILi3ELi4ELi3EEENSA_18smem_ptr_flag_bitsILi16EEENSU_INSB_IJNSC_ILi8EEESI_EEENSB_IJSI_SE_EEEEEEEvEENS13_INSA_18SM100_TMA_2SM_LOADES1E_vEEEENS_8epilogue10collective18CollectiveEpilogueINS1J_23Sm100TmaWarpSpecializedILi3ELi2ELi32ELb1ELb0EEEJNSB_IJNSC_ILi128EEESI_SJ_EEENSB_IJNSU_IS1O_SE_EENSU_INSC_ILi32EEESE_EEEEESL_NSB_IJNSB_IJllllEEESE_SW_EEESL_S1V_NS1J_6fusion15FusionCallbacksIS1N_NS1W_17LinearCombinationISL_fSL_fLNS_15FloatRoundStyleE2EEES1P_S1T_JEEENSA_5SM1004TMEM4LOAD26SM100_TMEM_LOAD_32dp32b32xENSA_20SM90_TMA_LOAD_IM2COLENS15_INS16_ILi2ELi4ELi3EEES19_NSU_INSB_IJS1A_S1R_EEENSB_IJS1R_SE_EEEEEEENSA_39AutoVectorizingCopyWithAssumedAlignmentILi128EEENSA_21SM90_TMA_STORE_IM2COLES2B_S2D_S2D_EEEvvEEEEvNT_6ParamsE)
        .other          _ZN7cutlass13device_kernelINS_4conv6kernel13ConvUniversalINS1_16ConvProblemShapeILNS1_8OperatorE0ELi3EEENS1_10collective14CollectiveConvINS1_47MainloopSm100TmaUmmaWarpSpecializedImplicitGemmILS5_0ELi10ELi3ELi1ELi2EN4cute5tupleIJNSA_1CILi2EEENSC_ILi1EEESE_EEEEENSB_IJNSC_ILi256EEENSC_ILi64EEENSB_IJSI_EEEEEENS_10bfloat16_tESL_NSA_8TiledMMAINSA_8MMA_AtomIJNSA_26SM100_MMA_F16BF16_2x1SM_SSISL_SL_fLi256ELi64ELNSA_4UMMA5MajorE0ELSQ_0ELNSP_7ScaleInE0ELSR_0EEEEEENSA_6LayoutINSB_IJSE_SE_SE_EEENSB_IJNSC_ILi0EEESW_SW_EEEEENSB_IJNSA_10UnderscoreESZ_SZ_EEEEENS7_6detail27Sm100ImplicitGemmTileTraitsINSA_25SM100_TMA_2SM_LOAD_IM2COLENSA_14ComposedLayoutINSA_7SwizzleILi3ELi4ELi3EEENSA_18smem_ptr_flag_bitsILi16EEENSU_INSB_IJNSC_ILi8EEESI_EEENSB_IJSI_SE_EEEEEEEvEENS13_INSA_18SM100_TMA_2SM_LOADES1E_vEEEENS_8epilogue10collective18CollectiveEpilogueINS1J_23Sm100TmaWarpSpecializedILi3ELi2ELi32ELb1ELb0EEEJNSB_IJNSC_ILi128EEESI_SJ_EEENSB_IJNSU_IS1O_SE_EENSU_INSC_ILi32EEESE_EEEEESL_NSB_IJNSB_IJllllEEESE_SW_EEESL_S1V_NS1J_6fusion15FusionCallbacksIS1N_NS1W_17LinearCombinationISL_fSL_fLNS_15FloatRoundStyleE2EEES1P_S1T_JEEENSA_5SM1004TMEM4LOAD26SM100_TMEM_LOAD_32dp32b32xENSA_20SM90_TMA_LOAD_IM2COLENS15_INS16_ILi2ELi4ELi3EEES19_NSU_INSB_IJS1A_S1R_EEENSB_IJS1R_SE_EEEEEEENSA_39AutoVectorizingCopyWithAssumedAlignmentILi128EEENSA_21SM90_TMA_STORE_IM2COLES2B_S2D_S2D_EEEvvEEEEvNT_6ParamsE,@"STO_CUDA_ENTRY STV_DEFAULT"
_ZN7cutlass13device_kernelINS_4conv6kernel13ConvUniversalINS1_16ConvProblemShapeILNS1_8OperatorE0ELi3EEENS1_10collective14CollectiveConvINS1_47MainloopSm100TmaUmmaWarpSpecializedImplicitGemmILS5_0ELi10ELi3ELi1ELi2EN4cute5tupleIJNSA_1CILi2EEENSC_ILi1EEESE_EEEEENSB_IJNSC_ILi256EEENSC_ILi64EEENSB_IJSI_EEEEEENS_10bfloat16_tESL_NSA_8TiledMMAINSA_8MMA_AtomIJNSA_26SM100_MMA_F16BF16_2x1SM_SSISL_SL_fLi256ELi64ELNSA_4UMMA5MajorE0ELSQ_0ELNSP_7ScaleInE0ELSR_0EEEEEENSA_6LayoutINSB_IJSE_SE_SE_EEENSB_IJNSC_ILi0EEESW_SW_EEEEENSB_IJNSA_10UnderscoreESZ_SZ_EEEEENS7_6detail27Sm100ImplicitGemmTileTraitsINSA_25SM100_TMA_2SM_LOAD_IM2COLENSA_14ComposedLayoutINSA_7SwizzleILi3ELi4ELi3EEENSA_18smem_ptr_flag_bitsILi16EEENSU_INSB_IJNSC_ILi8EEESI_EEENSB_IJSI_SE_EEEEEEEvEENS13_INSA_18SM100_TMA_2SM_LOADES1E_vEEEENS_8epilogue10collective18CollectiveEpilogueINS1J_23Sm100TmaWarpSpecializedILi3ELi2ELi32ELb1ELb0EEEJNSB_IJNSC_ILi128EEESI_SJ_EEENSB_IJNSU_IS1O_SE_EENSU_INSC_ILi32EEESE_EEEEESL_NSB_IJNSB_IJllllEEESE_SW_EEESL_S1V_NS1J_6fusion15FusionCallbacksIS1N_NS1W_17LinearCombinationISL_fSL_fLNS_15FloatRoundStyleE2EEES1P_S1T_JEEENSA_5SM1004TMEM4LOAD26SM100_TMEM_LOAD_32dp32b32xENSA_20SM90_TMA_LOAD_IM2COLENS15_INS16_ILi2ELi4ELi3EEES19_NSU_INSB_IJS1A_S1R_EEENSB_IJS1R_SE_EEEEEEENSA_39AutoVectorizingCopyWithAssumedAlignmentILi128EEENSA_21SM90_TMA_STORE_IM2COLES2B_S2D_S2D_EEEvvEEEEvNT_6ParamsE:
[----:B------:R-:W1:Y:S01]  /*0000*/  LDC R1, c[0x0][0x37c] ;  /* 0x0000df00ff017b82 */ /* 0x000e620000000800 */
[----:B------:R-:W2:Y:S01]  /*0010*/  S2R R95, SR_TID.X ;  /* 0x00000000005f7919 */ /* 0x000ea20000002100 */
[----:B------:R-:W3:Y:S06]  /*0020*/  LDCU.64 UR8, c[0x0][0x990] ;  /* 0x00013200ff0877ac */ /* 0x000eec0008000a00 */
[----:B------:R-:W4:Y:S01]  /*0030*/  S2UR UR4, SR_CgaCtaId ;  /* 0x00000000000479c3 */ /* 0x000f220000008800 */
[----:B-1----:R-:W-:Y:S01]  /*0040*/  VIADD R1, R1, 0xfffffff8 ;  /* 0xfffffff801017836 */ /* 0x002fe20000000000 */
[----:B------:R-:W-:-:S02]  /*0050*/  PRMT R87, RZ, 0x7610, R87 ;  /* 0x00007610ff577816 */ /* 0x000fc40000000057 */
[----:B------:R-:W-:Y:S02]  /*0060*/  ELECT P1, URZ, PT ;  /* 0x0000000000ff782f */ /* 0x000fe40003820000 */
[----:B------:R-:W-:Y:S01]  /*0070*/  R2UR UR49, R1 ;  /* 0x00000000013172ca */ /* 0x000fe200000e0000 */
[----:B---3--:R-:W-:-:S04]  /*0080*/  UISETP.NE.U32.AND UP0, UPT, UR8, URZ, UPT ;  /* 0x000000ff0800728c */ /* 0x008fc8000bf05070 */
[----:B------:R-:W-:Y:S02]  /*0090*/  UISETP.NE.AND.EX UP0, UPT, UR9, URZ, UPT, UP0 ;  /* 0x000000ff0900728c */ /* 0x000fe4000bf05300 */
[----:B----4-:R-:W-:Y:S02]  /*00a0*/  ULOP3.LUT UR40, UR4, 0x1, URZ, 0xc0, !UPT ;  /* 0x0000000104287892 */ /* 0x010fe4000f8ec0ff */
[----:B------:R-:W-:Y:S01]  /*00b0*/  ULOP3.LUT UR37, UR4, 0x1, URZ, 0x3c, !UPT ;  /* 0x0000000104257892 */ /* 0x000fe2000f8e3cff */
[----:B--2---:R-:W-:-:S05]  /*00c0*/  SHF.R.U32.HI R88, RZ, 0x5, R95 ;  /* 0x00000005ff587819 */ /* 0x004fca000001165f */
[----:B------:R-:W1:Y:S02]  /*00d0*/  SHFL.IDX PT, R0, R88, RZ, 0x1f ;  /* 0x00001fff58007589 */ /* 0x000e6400000e0000 */
[----:B-1----:R-:W-:Y:S01]  /*00e0*/  R2UR UR18, R0 ;  /* 0x00000000001272ca */ /* 0x002fe200000e0000 */
[----:B------:R-:W-:-:S14]  /*00f0*/  BRA.U UP0, `(.L_x_0) ;  /* 0x0000000100307547 */ /* 0x000fdc000b800000 */
[----:B------:R-:W1:Y:S02]  /*0100*/  LDCU.64 UR4, c[0x0][0x988] ;  /* 0x00013100ff0477ac */ /* 0x000e640008000a00 */
[----:B-1----:R-:W-:-:S04]  /*0110*/  UISETP.NE.U32.AND UP0, UPT, UR4, URZ, UPT ;  /* 0x000000ff0400728c */ /* 0x002fc8000bf05070 */
[----:B------:R-:W-:-:S09]  /*0120*/  UISETP.NE.AND.EX UP0, UPT, UR5, URZ, UPT, UP0 ;  /* 0x000000ff0500728c */ /* 0x000fd2000bf05300 */
[----:B------:R-:W-:Y:S05]  /*0130*/  BRA.U !UP0, `(.L_x_1) ;  /* 0x0000000108147547 */ /* 0x000fea000b800000 */
[----:B------:R-:W1:Y:S01]  /*0140*/  LDC.64 R2, c[0x0][0x988] ;  /* 0x00026200ff027b82 */ /* 0x000e620000000a00 */
[----:B------:R-:W1:Y:S02]  /*0150*/  LDCU.64 UR4, c[0x0][0x358] ;  /* 0x00006b00ff0477ac */ /* 0x000e640008000a00 */
[----:B-1----:R1:W5:Y:S01]  /*0160*/  LDG.E R41, desc[UR4][R2.64] ;  /* 0x0000000402297981 */ /* 0x002362000c1e1900 */
[----:B------:R-:W-:Y:S01]  /*0170*/  HFMA2 R87, -RZ, RZ, 0, 5.9604644775390625e-08 ;  /* 0x00000001ff577431 */ /* 0x000fe200000001ff */
[----:B------:R-:W-:Y:S05]  /*0180*/  BRA `(.L_x_0) ;  /* 0x00000000000c7947 */ /* 0x000fea0003800000 */
.L_x_1:
[----:B------:R-:W1:Y:S01]  /*0190*/  LDCU UR4, c[0x0][0x980] ;  /* 0x00013000ff0477ac */ /* 0x000e620008000800 */
[----:B------:R-:W-:Y:S01]  /*01a0*/  HFMA2 R87, -RZ, RZ, 0, 5.9604644775390625e-08 ;  /* 0x00000001ff577431 */ /* 0x000fe200000001ff */
[----:B-1----:R-:W-:-:S07]  /*01b0*/  MOV R41, UR4 ;  /* 0x0000000400297c02 */ /* 0x002fce0008000f00 */
.L_x_0:
[----:B------:R-:W2:Y:S02]  /*01c0*/  LDCU.64 UR4, c[0x0][0x9b0] ;  /* 0x00013600ff0477ac */ /* 0x000ea40008000a00 */
[----:B--2---:R-:W-:-:S04]  /*01d0*/  UISETP.NE.U32.AND UP0, UPT, UR4, URZ, UPT ;  /* 0x000000ff0400728c */ /* 0x004fc8000bf05070 */
[----:B------:R-:W-:-:S09]  /*01e0*/  UISETP.NE.AND.EX UP0, UPT, UR5, URZ, UPT, UP0 ;  /* 0x000000ff0500728c */ /* 0x000fd2000bf05300 */
[----:B------:R-:W-:Y:S05]  /*01f0*/  BRA.U UP0, `(.L_x_2) ;  /* 0x0000000100287547 */ /* 0x000fea000b800000 */
[----:B------:R-:W2:Y:S02]  /*0200*/  LDCU.64 UR4, c[0x0][0x9a8] ;  /* 0x00013500ff0477ac */ /* 0x000ea40008000a00 */
[----:B--2---:R-:W-:-:S04]  /*0210*/  UISETP.NE.U32.AND UP0, UPT, UR4, URZ, UPT ;  /* 0x000000ff0400728c */ /* 0x004fc8000bf05070 */
[----:B------:R-:W-:-:S09]  /*0220*/  UISETP.NE.AND.EX UP0, UPT, UR5, URZ, UPT, UP0 ;  /* 0x000000ff0500728c */ /* 0x000fd2000bf05300 */
[----:B------:R-:W-:Y:S05]  /*0230*/  BRA.U !UP0, `(.L_x_3) ;  /* 0x0000000108107547 */ /* 0x000fea000b800000 */
[----:B------:R-:W2:Y:S01]  /*0240*/  LDC.64 R38, c[0x0][0x9a8] ;  /* 0x00026a00ff267b82 */ /* 0x000ea20000000a00 */
[----:B------:R-:W2:Y:S02]  /*0250*/  LDCU.64 UR4, c[0x0][0x358] ;  /* 0x00006b00ff0477ac */ /* 0x000ea40008000a00 */
[----:B--2---:R2:W5:Y:S01]  /*0260*/  LDG.E R38, desc[UR4][R38.64] ;  /* 0x0000000426267981 */ /* 0x004562000c1e1900 */
[----:B------:R-:W-:Y:S05]  /*0270*/  BRA `(.L_x_2) ;  /* 0x0000000000087947 */ /* 0x000fea0003800000 */
.L_x_3:
[----:B------:R-:W2:Y:S02]  /*0280*/  LDCU UR4, c[0x0][0x9a0] ;  /* 0x00013400ff0477ac */ /* 0x000ea40008000800 */
[----:B--2---:R-:W-:Y:S02]  /*0290*/  MOV R38, UR4 ;  /* 0x0000000400267c02 */ /* 0x004fe40008000f00 */
.L_x_2:
[----:B------:R-:W-:Y:S01]  /*02a0*/  IMAD.U32 R0, RZ, RZ, UR18 ;  /* 0x00000012ff007e24 */ /* 0x000fe2000f8e00ff */
[----:B------:R-:W-:Y:S04]  /*02b0*/  BSSY.RECONVERGENT B0, `(.L_x_4) ;  /* 0x000000c000007945 */ /* 0x000fe80003800200 */
[C---:B------:R-:W-:Y:S02]  /*02c0*/  ISETP.NE.OR P2, PT, R0.reuse, 0x1, !P1 ;  /* 0x000000010000780c */ /* 0x040fe40004f45670 */
[----:B------:R-:W-:-:S11]  /*02d0*/  ISETP.NE.OR P0, PT, R0, 0x3, !P1 ;  /* 0x000000030000780c */ /* 0x000fd60004f05670 */
[----:B------:R-:W-:Y:S05]  /*02e0*/  @P2 BRA `(.L_x_5) ;  /* 0x0000000000202947 */ /* 0x000fea0003800000 */
[----:B------:R-:W3:Y:S02]  /*02f0*/  LDCU.64 UR4, c[0x0][0x348] ;  /* 0x00006900ff0477ac */ /* 0x000ee40008000a00 */
[----:B---3--:R-:W-:Y:S02]  /*0300*/  UIADD3 UR6, UP1, UPT, UR4, 0x80, URZ ;  /* 0x0000008004067890 */ /* 0x008fe4000ff3e0ff */
[----:B------:R-:W-:Y:S02]  /*0310*/  UIADD3 UR4, UP0, UPT, UR4, 0x200, URZ ;  /* 0x0000020004047890 */ /* 0x000fe4000ff1e0ff */
[----:B------:R-:W-:Y:S02]  /*0320*/  UIADD3.X UR7, UPT, UPT, URZ, UR5, URZ, UP1, !UPT ;  /* 0x00000005ff077290 */ /* 0x000fe40008ffe4ff */
[----:B------:R-:W-:-:S07]  /*0330*/  UIADD3.X UR5, UPT, UPT, URZ, UR5, URZ, UP0, !UPT ;  /* 0x00000005ff057290 */ /* 0x000fce00087fe4ff */
[----:B------:R3:W-:Y:S02]  /*0340*/  UTMACCTL.PF [UR6] ;  /* 0x00000000060079b9 */ /* 0x0007e40008040000 */
[----:B------:R3:W-:Y:S02]  /*0350*/  UTMACCTL.PF [UR4] ;  /* 0x00000000040079b9 */ /* 0x0007e40008040000 */
[----:B---3--:R-:W-:Y:S01]  /*0360*/  NOP ;  /* 0x0000000000007918 */ /* 0x008fe20000000000 */
.L_x_5:
[----:B------:R-:W-:Y:S05]  /*0370*/  BSYNC.RECONVERGENT B0 ;  /* 0x0000000000007941 */ /* 0x000fea0003800200 */
.L_x_4:
[----:B------:R-:W-:Y:S04]  /*0380*/  BSSY.RECONVERGENT B0, `(.L_x_6) ;  /* 0x000000a000007945 */ /* 0x000fe80003800200 */
        /* <DEDUP_REMOVED lines=9> */
.L_x_7:
[----:B------:R-:W-:Y:S05]  /*0420*/  BSYNC.RECONVERGENT B0 ;  /* 0x0000000000007941 */ /* 0x000fea0003800200 */
.L_x_6:
[----:B------:R-:W3:Y:S01]  /*0430*/  LDCU.64 UR4, c[0x0][0x988] ;  /* 0x00013100ff0477ac */ /* 0x000ee20008000a00 */
[----:B------:R-:W-:Y:S02]  /*0440*/  UISETP.EQ.U32.AND UP2, UPT, UR8, URZ, UPT ;  /* 0x000000ff0800728c */ /* 0x000fe4000bf42070 */
[----:B------:R-:W-:Y:S02]  /*0450*/  UPLOP3.LUT UP3, UPT, UPT, UPT, UPT, 0x80, 0x8 ;  /* 0x000000000008789c */ /* 0x000fe40003f6f070 */
[----:B---3--:R-:W-:-:S04]  /*0460*/  UISETP.NE.U32.AND UP0, UPT, UR4, URZ, UPT ;  /* 0x000000ff0400728c */ /* 0x008fc8000bf05070 */
[----:B------:R-:W-:-:S04]  /*0470*/  UISETP.NE.AND.EX UP1, UPT, UR5, URZ, UPT, UP0 ;  /* 0x000000ff0500728c */ /* 0x000fc8000bf25300 */
[----:B------:R-:W-:-:S04]  /*0480*/  UISETP.EQ.OR.EX UP4, UPT, UR9, URZ, !UP1, UP2 ;  /* 0x000000ff0900728c */ /* 0x000fc8000cf82720 */
[----:B------:R-:W-:-:S06]  /*0490*/  UP2UR UR4, UPR, URZ, 0x10 ;  /* 0x00000010ff047883 */ /* 0x000fcc0008000000 */
[----:B------:R-:W-:Y:S01]  /*04a0*/  MOV R94, UR4 ;  /* 0x00000004005e7c02 */ /* 0x000fe20008000f00 */
[----:B------:R-:W-:Y:S06]  /*04b0*/  BRA.U !UP4, `(.L_x_8) ;  /* 0x000000010c207547 */ /* 0x000fec000b800000 */
[----:B------:R-:W-:Y:S01]  /*04c0*/  UISETP.NE.U32.AND UP2, UPT, UR8, URZ, UPT ;  /* 0x000000ff0800728c */ /* 0x000fe2000bf45070 */
[----:B-----5:R-:W-:Y:S01]  /*04d0*/  FSETP.NEU.AND P0, PT, R41, RZ, PT ;  /* 0x000000ff2900720b */ /* 0x020fe20003f0d000 */
[----:B------:R-:W-:Y:S02]  /*04e0*/  USEL UR4, URZ, 0xffffffff, UP1 ;  /* 0xffffffffff047887 */ /* 0x000fe40008800000 */
[----:B------:R-:W-:-:S10]  /*04f0*/  UISETP.NE.AND.EX UP2, UPT, UR9, URZ, UPT, UP2 ;  /* 0x000000ff0900728c */ /* 0x000fd4000bf45320 */
[----:B------:R-:W-:Y:S01]  /*0500*/  VOTEU.ANY UP0, P0 ;  /* 0x0000000000ff7886 */ /* 0x000fe20000000100 */
[----:B------:R-:W-:-:S04]  /*0510*/  @!UP2 USEL UR4, URZ, 0xffffffff, UP0 ;  /* 0xffffffffff04a887 */ /* 0x000fc80008000000 */
[----:B------:R-:W-:-:S04]  /*0520*/  ULOP3.LUT UR4, UR4, 0x1, URZ, 0xc0, !UPT ;  /* 0x0000000104047892 */ /* 0x000fc8000f8ec0ff */
[----:B------:R-:W-:-:S11]  /*0530*/  UISETP.NE.U32.AND UP3, UPT, UR4, 0x1, UPT ;  /* 0x000000010400788c */ /* 0x000fd6000bf65070 */
.L_x_8:
[----:B------:R-:W3:Y:S01]  /*0540*/  SHFL.IDX PT, R0, R88, RZ, 0x1f ;  /* 0x00001fff58007589 */ /* 0x000ee200000e0000 */
[----:B------:R-:W-:Y:S02]  /*0550*/  UISETP.NE.AND UP5, UPT, UR18, 0x2, UPT ;  /* 0x000000021200788c */ /* 0x000fe4000bfa5270 */
[----:B------:R-:W-:Y:S02]  /*0560*/  UISETP.NE.AND UP0, UPT, UR18, 0x2, UPT ;  /* 0x000000021200788c */ /* 0x000fe4000bf05270 */
[----:B------:R-:W-:Y:S02]  /*0570*/  UISETP.NE.OR UP2, UPT, UR40, URZ, UP5 ;  /* 0x000000ff2800728c */ /* 0x000fe4000af45670 */
[----:B------:R-:W-:-:S04]  /*0580*/  USEL UR38, URZ, 0x1, UP0 ;  /* 0x00000001ff267887 */ /* 0x000fc80008000000 */
[----:B------:R-:W-:Y:S02]  /*0590*/  PLOP3.LUT P3, PT, P1, PT, UP2, 0xae, 0xea ;  /* 0x0000000000ea781c */ /* 0x000fe40000f6f52e */
[----:B---3--:R-:W-:-:S13]  /*05a0*/  ISETP.NE.AND P0, PT, R0, RZ, PT ;  /* 0x000000ff0000720c */ /* 0x008fda0003f05270 */
[----:B------:R-:W-:Y:S05]  /*05b0*/  @P0 BRA `(.L_x_9) ;  /* 0x0000000000840947 */ /* 0x000fea0003800000 */
[----:B------:R-:W-:Y:S01]  /*05c0*/  ELECT P0, URZ, PT ;  /* 0x0000000000ff782f */ /* 0x000fe20003800000 */
[----:B------:R-:W-:-:S12]  /*05d0*/  BSSY.RECONVERGENT B0, `(.L_x_9) ;  /* 0x000001f000007945 */ /* 0x000fd80003800200 */
[----:B------:R-:W-:Y:S05]  /*05e0*/  @!P0 BRA `(.L_x_10) ;  /* 0x0000000000748947 */ /* 0x000fea0003800000 */
[----:B------:R-:W3:Y:S01]  /*05f0*/  S2UR UR5, SR_CgaCtaId ;  /* 0x00000000000579c3 */ /* 0x000ee20000008800 */
[----:B------:R-:W-:Y:S01]  /*0600*/  UMOV UR4, 0x400 ;  /* 0x0000040000047882 */ /* 0x000fe20000000000 */
[----:B------:R-:W-:Y:S02]  /*0610*/  UMOV UR6, 0x1 ;  /* 0x0000000100067882 */ /* 0x000fe40000000000 */
[----:B------:R-:W-:-:S04]  /*0620*/  UIADD3 UR6, UPT, UPT, -UR6, 0x100000, URZ ;  /* 0x0010000006067890 */ /* 0x000fc8000fffe1ff */
[----:B------:R-:W-:Y:S02]  /*0630*/  USHF.L.U32 UR7, UR6, 0xb, URZ ;  /* 0x0000000b06077899 */ /* 0x000fe400080006ff */
[----:B------:R-:W-:Y:S02]  /*0640*/  USHF.L.U32 UR6, UR6, 0x1, URZ ;  /* 0x0000000106067899 */ /* 0x000fe400080006ff */
[----:B---3--:R-:W-:Y:S01]  /*0650*/  ULEA UR4, UR5, UR4, 0x18 ;  /* 0x0000000405047291 */ /* 0x008fe2000f8ec0ff */
[----:B------:R-:W3:Y:S11]  /*0660*/  FENCE.VIEW.ASYNC.S ;  /* 0x00000000000073c6 */ /* 0x000ef60000000000 */
[----:B---3--:R3:W4:Y:S01]  /*0670*/  SYNCS.EXCH.64 URZ, [UR4], UR6 ;  /* 0x0000000604ff75b2 */ /* 0x0087220008000100 */
[----:B------:R3:W1:Y:S01]  /*0680*/  SYNCS.EXCH.64 URZ, [UR4+0x50], UR6 ;  /* 0x0000500604ff75b2 */ /* 0x0006620008000100 */
        /* <DEDUP_REMOVED lines=17> */
[----:B------:R3:W1:Y:S02]  /*07a0*/  SYNCS.EXCH.64 URZ, [UR4+0x98], UR6 ;  /* 0x0000980604ff75b2 */ /* 0x0006640008000100 */
[----:B---3--:R-:W-:Y:S01]  /*07b0*/  NOP ;  /* 0x0000000000007918 */ /* 0x008fe20000000000 */
.L_x_10:
[----:B------:R-:W-:Y:S05]  /*07c0*/  BSYNC.RECONVERGENT B0 ;  /* 0x0000000000007941 */ /* 0x000fea0003800200 */
.L_x_9:
[----:B------:R-:W3:Y:S01]  /*07d0*/  SHFL.IDX PT, R0, R88, RZ, 0x1f ;  /* 0x00001fff58007589 */ /* 0x000ee200000e0000 */
[----:B------:R-:W-:Y:S01]  /*07e0*/  NOP ;  /* 0x0000000000007918 */ /* 0x000fe20000000000 */
[----:B---3--:R-:W-:-:S13]  /*07f0*/  ISETP.NE.AND P0, PT, R0, 0x1, PT ;  /* 0x000000010000780c */ /* 0x008fda0003f05270 */
[----:B------:R-:W-:Y:S05]  /*0800*/  @P0 BRA `(.L_x_11) ;  /* 0x0000000000500947 */ /* 0x000fea0003800000 */
[----:B------:R-:W3:Y:S01]  /*0810*/  S2UR UR5, SR_CgaCtaId ;  /* 0x00000000000579c3 */ /* 0x000ee20000008800 */
[----:B------:R-:W-:Y:S01]  /*0820*/  UMOV UR4, 0x400 ;  /* 0x0000040000047882 */ /* 0x000fe20000000000 */
[----:B------:R-:W-:Y:S01]  /*0830*/  UMOV UR8, 0x20 ;  /* 0x0000002000087882 */ /* 0x000fe20000000000 */
[----:B------:R-:W-:Y:S01]  /*0840*/  UMOV UR6, 0x80 ;  /* 0x0000008000067882 */ /* 0x000fe20000000000 */
[----:B------:R-:W-:-:S04]  /*0850*/  UIADD3 UR8, UPT, UPT, -UR8, 0x100000, URZ ;  /* 0x0010000008087890 */ /* 0x000fc8000fffe1ff */
[----:B------:R-:W-:Y:S02]  /*0860*/  USHF.L.U32 UR9, UR8, 0xb, URZ ;  /* 0x0000000b08097899 */ /* 0x000fe400080006ff */
[----:B------:R-:W-:Y:S02]  /*0870*/  USHF.L.U32 UR8, UR8, 0x1, URZ ;  /* 0x0000000108087899 */ /* 0x000fe400080006ff */
[----:B------:R-:W-:-:S04]  /*0880*/  UIADD3 UR6, UPT, UPT, -UR6, 0x100000, URZ ;  /* 0x0010000006067890 */ /* 0x000fc8000fffe1ff */
[----:B------:R-:W-:Y:S02]  /*0890*/  USHF.L.U32 UR7, UR6, 0xb, URZ ;  /* 0x0000000b06077899 */ /* 0x000fe400080006ff */
[----:B------:R-:W-:Y:S01]  /*08a0*/  USHF.L.U32 UR6, UR6, 0x1, URZ ;  /* 0x0000000106067899 */ /* 0x000fe200080006ff */
[----:B------:R-:W-:Y:S01]  /*08b0*/  ELECT P0, URZ, PT ;  /* 0x0000000000ff782f */ /* 0x000fe20003800000 */
[----:B---3--:R-:W-:Y:S01]  /*08c0*/  ULEA UR4, UR5, UR4, 0x18 ;  /* 0x0000000405047291 */ /* 0x008fe2000f8ec0ff */
[----:B------:R-:W3:Y:S11]  /*08d0*/  FENCE.VIEW.ASYNC.S ;  /* 0x00000000000073c6 */ /* 0x000ef60000000000 */
[----:B---3--:R3:W1:Y:S01]  /*08e0*/  SYNCS.EXCH.64 URZ, [UR4+0xa0], UR8 ;  /* 0x0000a00804ff75b2 */ /* 0x0086620008000100 */
[----:B------:R3:W1:Y:S01]  /*08f0*/  SYNCS.EXCH.64 URZ, [UR4+0xb8], UR6 ;  /* 0x0000b80604ff75b2 */ /* 0x0006620008000100 */
[----:B------:R3:W1:Y:S01]  /*0900*/  SYNCS.EXCH.64 URZ, [UR4+0xa8], UR8 ;  /* 0x0000a80804ff75b2 */ /* 0x0006620008000100 */
[----:B------:R3:W1:Y:S01]  /*0910*/  SYNCS.EXCH.64 URZ, [UR4+0xc0], UR6 ;  /* 0x0000c00604ff75b2 */ /* 0x0006620008000100 */
[----:B------:R3:W1:Y:S01]  /*0920*/  SYNCS.EXCH.64 URZ, [UR4+0xb0], UR8 ;  /* 0x0000b00804ff75b2 */ /* 0x0006620008000100 */
[----:B------:R3:W1:Y:S01]  /*0930*/  SYNCS.EXCH.64 URZ, [UR4+0xc8], UR6 ;  /* 0x0000c80604ff75b2 */ /* 0x0006620008000100 */
[----:B------:R-:W-:Y:S01]  /*0940*/  NOP ;  /* 0x0000000000007918 */ /* 0x000fe20000000000 */
.L_x_11:
[----:B------:R-:W2:Y:S01]  /*0950*/  SHFL.IDX PT, R0, R88, RZ, 0x1f ;  /* 0x00001fff58007589 */ /* 0x000ea200000e0000 */
[----:B------:R-:W-:Y:S01]  /*0960*/  NOP ;  /* 0x0000000000007918 */ /* 0x000fe20000000000 */
[----:B--2---:R-:W-:-:S13]  /*0970*/  ISETP.NE.AND P0, PT, R0, 0x3, PT ;  /* 0x000000030000780c */ /* 0x004fda0003f05270 */
[----:B------:R-:W-:Y:S05]  /*0980*/  @P0 BRA `(.L_x_12) ;  /* 0x0000000000300947 */ /* 0x000fea0003800000 */
[----:B------:R-:W2:Y:S01]  /*0990*/  S2UR UR5, SR_CgaCtaId ;  /* 0x00000000000579c3 */ /* 0x000ea20000008800 */
[----:B---3--:R-:W-:Y:S01]  /*09a0*/  UMOV UR4, 0x400 ;  /* 0x0000040000047882 */ /* 0x008fe20000000000 */
[----:B------:R-:W-:Y:S01]  /*09b0*/  UMOV UR6, 0x20 ;  /* 0x0000002000067882 */ /* 0x000fe20000000000 */
[----:B------:R-:W-:Y:S01]  /*09c0*/  ELECT P0, URZ, PT ;  /* 0x0000000000ff782f */ /* 0x000fe20003800000 */
[----:B------:R-:W-:-:S04]  /*09d0*/  UIADD3 UR6, UPT, UPT, -UR6, 0x100000, URZ ;  /* 0x0010000006067890 */ /* 0x000fc8000fffe1ff */
[----:B------:R-:W-:Y:S02]  /*09e0*/  USHF.L.U32 UR7, UR6, 0xb, URZ ;  /* 0x0000000b06077899 */ /* 0x000fe400080006ff */
[----:B------:R-:W-:Y:S02]  /*09f0*/  USHF.L.U32 UR6, UR6, 0x1, URZ ;  /* 0x0000000106067899 */ /* 0x000fe400080006ff */
[----:B--2---:R-:W-:Y:S01]  /*0a00*/  ULEA UR4, UR5, UR4, 0x18 ;  /* 0x0000000405047291 */ /* 0x004fe2000f8ec0ff */
[----:B------:R-:W2:Y:S11]  /*0a10*/  FENCE.VIEW.ASYNC.S ;  /* 0x00000000000073c6 */ /* 0x000eb60000000000 */
[----:B--2---:R2:W3:Y:S01]  /*0a20*/  SYNCS.EXCH.64 URZ, [UR4+0xd0], UR6 ;  /* 0x0000d00604ff75b2 */ /* 0x0044e20008000100 */
[----:B------:R2:W1:Y:S01]  /*0a30*/  SYNCS.EXCH.64 URZ, [UR4+0xd8], UR6 ;  /* 0x0000d80604ff75b2 */ /* 0x0004620008000100 */
[----:B------:R-:W-:Y:S01]  /*0a40*/  NOP ;  /* 0x0000000000007918 */ /* 0x000fe20000000000 */
.L_x_12:
[----:B------:R-:W4:Y:S01]  /*0a50*/  SHFL.IDX PT, R0, R88, RZ, 0x1f ;  /* 0x00001fff58007589 */ /* 0x000f2200000e0000 */
[----:B------:R-:W-:Y:S01]  /*0a60*/  NOP ;  /* 0x0000000000007918 */ /* 0x000fe20000000000 */
[----:B----4-:R-:W-:-:S13]  /*0a70*/  ISETP.NE.AND P0, PT, R0, 0x4, PT ;  /* 0x000000040000780c */ /* 0x010fda0003f05270 */
[----:B------:R-:W-:Y:S05]  /*0a80*/  @P0 BRA `(.L_x_13) ;  /* 0x0000000000440947 */ /* 0x000fea0003800000 */
[----:B------:R-:W4:Y:S01]  /*0a90*/  S2UR UR5, SR_CgaCtaId ;  /* 0x00000000000579c3 */ /* 0x000f220000008800 */
[----:B--23--:R-:W-:Y:S01]  /*0aa0*/  UMOV UR4, 0x1e0 ;  /* 0x000001e000047882 */ /* 0x00cfe20000000000 */
[----:B------:R-:W-:Y:S01]  /*0ab0*/  UMOV UR6, 0x400 ;  /* 0x0000040000067882 */ /* 0x000fe20000000000 */
[----:B------:R-:W-:Y:S01]  /*0ac0*/  USEL UR4, UR4, 0x1a0, UP3 ;  /* 0x000001a004047887 */ /* 0x000fe20009800000 */
[----:B------:R-:W-:Y:S01]  /*0ad0*/  UMOV UR8, 0x1 ;  /* 0x0000000100087882 */ /* 0x000fe20000000000 */
[----:B------:R-:W-:Y:S01]  /*0ae0*/  ELECT P0, URZ, PT ;  /* 0x0000000000ff782f */ /* 0x000fe20003800000 */
[----:B------:R-:W-:-:S04]  /*0af0*/  UIADD3 UR8, UPT, UPT, -UR8, 0x100000, URZ ;  /* 0x0010000008087890 */ /* 0x000fc8000fffe1ff */
[----:B------:R-:W-:Y:S02]  /*0b00*/  USHF.L.U32 UR9, UR8, 0xb, URZ ;  /* 0x0000000b08097899 */ /* 0x000fe400080006ff */
[----:B------:R-:W-:Y:S02]  /*0b10*/  USHF.L.U32 UR8, UR8, 0x1, URZ ;  /* 0x0000000108087899 */ /* 0x000fe400080006ff */
[----:B----4-:R-:W-:Y:S02]  /*0b20*/  ULEA UR6, UR5, UR6, 0x18 ;  /* 0x0000000605067291 */ /* 0x010fe4000f8ec0ff */
[----:B------:R-:W-:-:S04]  /*0b30*/  UIADD3 UR4, UPT, UPT, -UR4, 0x100000, URZ ;  /* 0x0010000004047890 */ /* 0x000fc8000fffe1ff */
[----:B------:R-:W-:Y:S02]  /*0b40*/  USHF.L.U32 UR5, UR4, 0xb, URZ ;  /* 0x0000000b04057899 */ /* 0x000fe400080006ff */
[----:B------:R-:W-:Y:S01]  /*0b50*/  USHF.L.U32 UR4, UR4, 0x1, URZ ;  /* 0x0000000104047899 */ /* 0x000fe200080006ff */
[----:B------:R-:W2:Y:S03]  /*0b60*/  FENCE.VIEW.ASYNC.S ;  /* 0x00000000000073c6 */ /* 0x000ea60000000000 */
[----:B--2---:R4:W2:Y:S08]  /*0b70*/  SYNCS.EXCH.64 URZ, [UR6+0xe0], UR8 ;  /* 0x0000e00806ff75b2 */ /* 0x0048b00008000100 */
[----:B------:R4:W3:Y:S02]  /*0b80*/  SYNCS.EXCH.64 URZ, [UR6+0xe8], UR4 ;  /* 0x0000e80406ff75b2 */ /* 0x0008e40008000100 */
[----:B----4-:R-:W-:Y:S01]  /*0b90*/  NOP ;  /* 0x0000000000007918 */ /* 0x010fe20000000000 */
.L_x_13:
[----:B------:R-:W4:Y:S01]  /*0ba0*/  SHFL.IDX PT, R0, R88, RZ, 0x1f ;  /* 0x00001fff58007589 */ /* 0x000f2200000e0000 */
[----:B------:R-:W-:Y:S01]  /*0bb0*/  ISETP.NE.OR P1, PT, RZ, UR18, !P1 ;  /* 0x00000012ff007c0c */ /* 0x000fe2000cf25670 */
[----:B------:R-:W-:Y:S01]  /*0bc0*/  NOP ;  /* 0x0000000000007918 */ /* 0x000fe20000000000 */
[----:B----4-:R-:W-:-:S13]  /*0bd0*/  ISETP.NE.AND P0, PT, R0, 0x5, PT ;  /* 0x000000050000780c */ /* 0x010fda0003f05270 */
[----:B------:R-:W-:Y:S05]  /*0be0*/  @P0 BRA `(.L_x_14) ;  /* 0x0000000000480947 */ /* 0x000fea0003800000 */
[----:B------:R-:W4:Y:S01]  /*0bf0*/  S2UR UR5, SR_CgaCtaId ;  /* 0x00000000000579c3 */ /* 0x000f220000008800 */
[----:B--23--:R-:W-:Y:S01]  /*0c00*/  UMOV UR4, 0x400 ;  /* 0x0000040000047882 */ /* 0x00cfe20000000000 */
        /* <DEDUP_REMOVED lines=9> */
[----:B----4-:R-:W-:Y:S01]  /*0ca0*/  ULEA UR4, UR5, UR4, 0x18 ;  /* 0x0000000405047291 */ /* 0x010fe2000f8ec0ff */
[----:B------:R-:W2:Y:S11]  /*0cb0*/  FENCE.VIEW.ASYNC.S ;  /* 0x00000000000073c6 */ /* 0x000eb60000000000 */
[----:B--2---:R4:W2:Y:S01]  /*0cc0*/  SYNCS.EXCH.64 URZ, [UR4+0xf0], UR6 ;  /* 0x0000f00604ff75b2 */ /* 0x0048a20008000100 */
[----:B------:R4:W3:Y:S01]  /*0cd0*/  SYNCS.EXCH.64 URZ, [UR4+0x100], UR8 ;  /* 0x0001000804ff75b2 */ /* 0x0008e20008000100 */
[----:B------:R4:W1:Y:S01]  /*0ce0*/  SYNCS.EXCH.64 URZ, [UR4+0xf8], UR6 ;  /* 0x0000f80604ff75b2 */ /* 0x0008620008000100 */
[----:B------:R4:W1:Y:S02]  /*0cf0*/  SYNCS.EXCH.64 URZ, [UR4+0x108], UR8 ;  /* 0x0001080804ff75b2 */ /* 0x0008640008000100 */
[----:B----4-:R-:W-:Y:S01]  /*0d00*/  NOP ;  /* 0x0000000000007918 */ /* 0x010fe20000000000 */
.L_x_14:
[----:B--23--:R-:W2:Y:S01]  /*0d10*/  S2UR UR7, SR_CgaCtaId ;  /* 0x00000000000779c3 */ /* 0x00cea20000008800 */
[----:B------:R-:W-:Y:S01]  /*0d20*/  VOTEU.ALL UP0, P1 ;  /* 0x0000000000ff7886 */ /* 0x000fe20000800000 */
[----:B------:R-:W-:Y:S01]  /*0d30*/  UMOV UR4, 0x20 ;  /* 0x0000002000047882 */ /* 0x000fe20000000000 */
[----:B------:R-:W-:Y:S01]  /*0d40*/  NOP ;  /* 0x0000000000007918 */ /* 0x000fe20000000000 */
[----:B-1----:R-:W-:Y:S01]  /*0d50*/  LOP3.LUT R3, R95, 0x1f, RZ, 0xc0, !PT ;  /* 0x0000001f5f037812 */ /* 0x002fe200078ec0ff */
[----:B------:R-:W-:Y:S01]  /*0d60*/  UISETP.NE.AND UP4, UPT, UR18, URZ, UPT ;  /* 0x000000ff1200728c */ /* 0x000fe2000bf85270 */
[----:B------:R-:W-:Y:S01]  /*0d70*/  @!UP0 UMOV UR6, 0x400 ;  /* 0x0000040000068882 */ /* 0x000fe20000000000 */
[----:B------:R-:W-:-:S04]  /*0d80*/  @!UP0 UIADD3 UR4, UPT, UPT, -UR4, 0x100000, URZ ;  /* 0x0010000004048890 */ /* 0x000fc8000fffe1ff */
[----:B------:R-:W-:Y:S02]  /*0d90*/  @!UP0 USHF.L.U32 UR5, UR4, 0xb, URZ ;  /* 0x0000000b04058899 */ /* 0x000fe400080006ff */
[----:B------:R-:W-:Y:S02]  /*0da0*/  @!UP0 USHF.L.U32 UR4, UR4, 0x1, URZ ;  /* 0x0000000104048899 */ /* 0x000fe400080006ff */
[----:B--2---:R-:W-:Y:S01]  /*0db0*/  @!UP0 ULEA UR6, UR7, UR6, 0x18 ;  /* 0x0000000607068291 */ /* 0x004fe2000f8ec0ff */
[----:B------:R-:W1:Y:S01]  /*0dc0*/  LDCU UR7, c[0x0][0x36c] ;  /* 0x00006d80ff0777ac */ /* 0x000e620008000800 */
[----:B------:R-:W-:Y:S01]  /*0dd0*/  VOTEU.ALL UP0, P1 ;  /* 0x0000000000ff7886 */ /* 0x000fe20000800000 */
[----:B------:R-:W2:Y:S09]  /*0de0*/  FENCE.VIEW.ASYNC.S ;  /* 0x00000000000073c6 */ /* 0x000eb20000000000 */
[----:B--2---:R2:W3:Y:S01]  /*0df0*/  @!UP0 SYNCS.EXCH.64 URZ, [UR6+0x110], UR4 ;  /* 0x0001100406ff85b2 */ /* 0x0044e20008000100 */
[----:B-1----:R-:W-:-:S09]  /*0e00*/  UISETP.EQ.U32.AND UP6, UPT, UR7, 0x1, UPT ;  /* 0x000000010700788c */ /* 0x002fd2000bfc2070 */
[----:B--2---:R-:W-:Y:S05]  /*0e10*/  BRA.U !UP6, `(.L_x_15) ;  /* 0x000000010e087547 */ /* 0x004fea000b800000 */
[----:B---3--:R-:W-:Y:S01]  /*0e20*/  UCGABAR_ARV ;  /* 0x00000000000079c7 */ /* 0x008fe20008000000 */
[----:B------:R-:W-:Y:S05]  /*0e30*/  BRA `(.L_x_16) ;  /* 0x0000000000047947 */ /* 0x000fea0003800000 */
.L_x_15:
[----:B---3--:R-:W-:Y:S01]  /*0e40*/  NOP ;  /* 0x0000000000007918 */ /* 0x008fe20000000000 */
.L_x_16:
[----:B------:R-:W1:Y:S01]  /*0e50*/  S2UR UR20, SR_CTAID.X ;  /* 0x00000000001479c3 */ /* 0x000e620000002500 */
[----:B------:R-:W-:-:S05]  /*0e60*/  CS2R.32 R93, SR_CgaSize ;  /* 0x00000000005d7805 */ /* 0x000fca0000008a00 */
[----:B------:R-:W-:-:S05]  /*0e70*/  IMAD R93, R93, -0xa0, RZ ;  /* 0xffffff605d5d7824 */ /* 0x000fca00078e02ff */
[----:B------:R-:W-:-:S14]  /*0e80*/  R2UR UR5, R93 ;  /* 0x000000005d0572ca */ /* 0x000fdc00000e0000 */
[----:B------:R-:W2:Y:S01]  /*0e90*/  LDCU UR5, c[0x0][UR5+0x2b0] ;  /* 0x00005600050577ac */ /* 0x000ea20008000800 */
[----:B------:R-:W-:-:S05]  /*0ea0*/  CS2R.32 R93, SR_CgaSize ;  /* 0x00000000005d7805 */ /* 0x000fca0000008a00 */
[----:B------:R-:W-:-:S05]  /*0eb0*/  IMAD R93, R93, -0xa0, RZ ;  /* 0xffffff605d5d7824 */ /* 0x000fca00078e02ff */
[----:B------:R-:W-:-:S14]  /*0ec0*/  R2UR UR4, R93 ;  /* 0x000000005d0472ca */ /* 0x000fdc00000e0000 */
[----:B------:R-:W3:Y:S01]  /*0ed0*/  LDCU UR4, c[0x0][UR4+0x2b4] ;  /* 0x00005680040477ac */ /* 0x000ee20008000800 */
[----:B------:R-:W4:Y:S01]  /*0ee0*/  S2UR UR23, SR_CTAID.Y ;  /* 0x00000000001779c3 */ /* 0x000f220000002600 */
[----:B------:R-:W-:-:S05]  /*0ef0*/  CS2R.32 R93, SR_CgaSize ;  /* 0x00000000005d7805 */ /* 0x000fca0000008a00 */
[----:B------:R-:W-:-:S05]  /*0f00*/  IMAD R93, R93, -0xa0, RZ ;  /* 0xffffff605d5d7824 */ /* 0x000fca00078e02ff */
[----:B------:R-:W-:-:S14]  /*0f10*/  R2UR UR7, R93 ;  /* 0x000000005d0772ca */ /* 0x000fdc00000e0000 */
[----:B------:R-:W3:Y:S01]  /*0f20*/  LDCU UR7, c[0x0][UR7+0x2a0] ;  /* 0x00005400070777ac */ /* 0x000ee20008000800 */
[----:B------:R-:W-:-:S05]  /*0f30*/  CS2R.32 R93, SR_CgaSize ;  /* 0x00000000005d7805 */ /* 0x000fca0000008a00 */
[----:B------:R-:W-:-:S05]  /*0f40*/  IMAD R93, R93, -0xa0, RZ ;  /* 0xffffff605d5d7824 */ /* 0x000fca00078e02ff */
[----:B------:R-:W-:-:S14]  /*0f50*/  R2UR UR8, R93 ;  /* 0x000000005d0872ca */ /* 0x000fdc00000e0000 */
[----:B------:R-:W3:Y:S01]  /*0f60*/  LDCU UR8, c[0x0][UR8+0x2a4] ;  /* 0x00005480080877ac */ /* 0x000ee20008000800 */
[----:B------:R-:W3:Y:S01]  /*0f70*/  LDCU UR19, c[0x0][0xc24] ;  /* 0x00018480ff1377ac */ /* 0x000ee20008000800 */
[----:B------:R-:W3:Y:S01]  /*0f80*/  LDCU UR39, c[0x0][0xc24] ;  /* 0x00018480ff2777ac */ /* 0x000ee20008000800 */
[----:B-1----:R-:W-:Y:S01]  /*0f90*/  I2FP.F32.U32 R2, UR20 ;  /* 0x0000001400027c45 */ /* 0x002fe20008201000 */
[----:B------:R-:W1:Y:S04]  /*0fa0*/  LDCU UR24, c[0x0][0xc30] ;  /* 0x00018600ff1877ac */ /* 0x000e680008000800 */
[----:B--2---:R-:W-:Y:S01]  /*0fb0*/  FMUL R2, R2, UR5 ;  /* 0x0000000502027c20 */ /* 0x004fe20008400000 */
[----:B----4-:R-:W-:-:S05]  /*0fc0*/  I2FP.F32.U32 R0, UR23 ;  /* 0x0000001700007c45 */ /* 0x010fca0008201000 */
[----:B------:R-:W2:Y:S01]  /*0fd0*/  F2I.U32.TRUNC.NTZ R2, R2 ;  /* 0x0000000200027305 */ /* 0x000ea2000020f000 */
[----:B---3--:R-:W-:-:S07]  /*0fe0*/  FMUL R0, R0, UR4 ;  /* 0x0000000400007c20 */ /* 0x008fce0008400000 */
[----:B------:R-:W3:Y:S01]  /*0ff0*/  F2I.U32.TRUNC.NTZ R0, R0 ;  /* 0x0000000000007305 */ /* 0x000ee2000020f000 */
[----:B--2---:R-:W-:Y:S02]  /*1000*/  R2UR UR4, R2 ;  /* 0x00000000020472ca */ /* 0x004fe400000e0000 */
[----:B------:R-:W-:Y:S02]  /*1010*/  PRMT R2, RZ, 0x7610, R2 ;  /* 0x00007610ff027816 */ /* 0x000fe40000000002 */
[----:B---3--:R-:W-:Y:S02]  /*1020*/  R2UR UR6, R0 ;  /* 0x00000000000672ca */ /* 0x008fe400000e0000 */
[----:B------:R-:W-:-:S07]  /*1030*/  PRMT R0, RZ, 0x7610, R0 ;  /* 0x00007610ff007816 */ /* 0x000fce0000000000 */
[----:B------:R-:W-:-:S04]  /*1040*/  UIADD3 UR5, UPT, UPT, -UR4, URZ, URZ ;  /* 0x000000ff04057290 */ /* 0x000fc8000fffe1ff */
[----:B------:R-:W-:Y:S02]  /*1050*/  UIMAD UR5, UR7, UR5, UR20 ;  /* 0x00000005070572a4 */ /* 0x000fe4000f8e0214 */
[----:B------:R-:W-:-:S04]  /*1060*/  UIADD3 UR4, UPT, UPT, -UR6, URZ, URZ ;  /* 0x000000ff06047290 */ /* 0x000fc8000fffe1ff */
[----:B------:R-:W-:Y:S01]  /*1070*/  IMAD.U32 R93, RZ, RZ, UR5 ;  /* 0x00000005ff5d7e24 */ /* 0x000fe2000f8e00ff */
[----:B------:R-:W-:-:S06]  /*1080*/  UIMAD UR4, UR8, UR4, UR23 ;  /* 0x00000004080472a4 */ /* 0x000fcc000f8e0217 */
[----:B------:R-:W-:Y:S01]  /*1090*/  IMAD.U32 R92, RZ, RZ, UR4 ;  /* 0x00000004ff5c7e24 */ /* 0x000fe2000f8e00ff */
[----:B-1----:R-:W-:Y:S06]  /*10a0*/  BRA.U UP4, `(.L_x_17) ;  /* 0x0000000104307547 */ /* 0x002fec000b800000 */
[----:B------:R-:W-:Y:S01]  /*10b0*/  R2UR UR5, R92 ;  /* 0x000000005c0572ca */ /* 0x000fe200000e0000 */
[----:B------:R-:W-:Y:S01]  /*10c0*/  UMOV UR7, 0x3 ;  /* 0x0000000300077882 */ /* 0x000fe20000000000 */
[----:B------:R-:W-:-:S11]  /*10d0*/  R2UR UR4, R93 ;  /* 0x000000005d0472ca */ /* 0x000fd600000e0000 */
[----:B------:R-:W-:-:S04]  /*10e0*/  UISETP.NE.AND UP0, UPT, UR5, URZ, UPT ;  /* 0x000000ff0500728c */ /* 0x000fc8000bf05270 */
[----:B------:R-:W-:Y:S02]  /*10f0*/  UISETP.LT.U32.OR UP0, UPT, UR4, 0x2, !UP0 ;  /* 0x000000020400788c */ /* 0x000fe4000c701470 */
[----:B------:R-:W-:Y:S02]  /*1100*/  ULOP3.LUT UR4, UR4, 0xfffffffe, URZ, 0xc0, !UPT ;  /* 0xfffffffe04047892 */ /* 0x000fe4000f8ec0ff */
[----:B------:R-:W-:Y:S02]  /*1110*/  USEL UR6, URZ, 0x1, !UP0 ;  /* 0x00000001ff067887 */ /* 0x000fe4000c000000 */
[----:B------:R-:W-:Y:S02]  /*1120*/  USEL UR5, URZ, 0x2, !UP0 ;  /* 0x00000002ff057887 */ /* 0x000fe4000c000000 */
[----:B------:R-:W-:Y:S02]  /*1130*/  USHF.L.U32 UR4, UR7, UR4, URZ ;  /* 0x0000000407047299 */ /* 0x000fe400080006ff */
[----:B------:R-:W-:-:S04]  /*1140*/  UIADD3 UR5, UPT, UPT, UR6, UR5, URZ ;  /* 0x0000000506057290 */ /* 0x000fc8000fffe0ff */
[----:B------:R-:W-:Y:S02]  /*1150*/  IMAD.U32 R0, RZ, RZ, UR4 ;  /* 0x00000004ff007e24 */ /* 0x000fe4000f8e00ff */
[----:B------:R-:W-:-:S07]  /*1160*/  IMAD.U32 R2, RZ, RZ, UR5 ;  /* 0x00000005ff027e24 */ /* 0x000fce000f8e00ff */
.L_x_17:
[----:B------:R-:W1:Y:S01]  /*1170*/  S2UR UR54, SR_CTAID.Z ;  /* 0x00000000003679c3 */ /* 0x000e620000002700 */
[----:B------:R-:W-:Y:S01]  /*1180*/  UISETP.GE.AND UP0, UPT, UR19, 0x1, UPT ;  /* 0x000000011300788c */ /* 0x000fe2000bf06270 */
[----:B------:R-:W-:-:S08]  /*1190*/  UMOV UR53, UR20 ;  /* 0x0000001400357c82 */ /* 0x000fd00008000000 */
[----:B------:R-:W-:Y:S05]  /*11a0*/  BRA.U !UP0, `(.L_x_18) ;  /* 0x0000000108d47547 */ /* 0x000fea000b800000 */
[----:B------:R-:W2:Y:S01]  /*11b0*/  LDCU.128 UR12, c[0x0][0xc10] ;  /* 0x00018200ff0c77ac */ /* 0x000ea20008000c00 */
[----:B------:R-:W3:Y:S01]  /*11c0*/  LDCU UR21, c[0x0][0xc0c] ;  /* 0x00018180ff1577ac */ /* 0x000ee20008000800 */
[----:B------:R-:W4:Y:S01]  /*11d0*/  LDCU UR6, c[0x0][0x370] ;  /* 0x00006e00ff0677ac */ /* 0x000f220008000800 */
[----:B------:R-:W1:Y:S01]  /*11e0*/  LDCU UR7, c[0x0][0x374] ;  /* 0x00006e80ff0777ac */ /* 0x000e620008000800 */
[----:B------:R-:W1:Y:S01]  /*11f0*/  LDCU UR22, c[0x0][0xc20] ;  /* 0x00018400ff1677ac */ /* 0x000e620008000800 */
[----:B--2---:R-:W-:Y:S02]  /*1200*/  UIMAD.WIDE.U32 UR4, UR20, UR12, URZ ;  /* 0x0000000c140472a5 */ /* 0x004fe4000f8e00ff */
[----:B---3--:R-:W-:Y:S01]  /*1210*/  UISETP.NE.AND UP0, UPT, UR21, 0x1, UPT ;  /* 0x000000011500788c */ /* 0x008fe2000bf05270 */
[----:B------:R-:W2:Y:S01]  /*1220*/  LDCU.64 UR8, c[0x0][0xc28] ;  /* 0x00018500ff0877ac */ /* 0x000ea20008000a00 */
[----:B----4-:R-:W-:-:S03]  /*1230*/  UIMAD.WIDE.U32 UR10, UR6, UR12, URZ ;  /* 0x0000000c060a72a5 */ /* 0x010fc6000f8e00ff */
[----:B------:R-:W-:Y:S01]  /*1240*/  UMOV UR4, UR5 ;  /* 0x0000000500047c82 */ /* 0x000fe20008000000 */
[----:B------:R-:W-:Y:S02]  /*1250*/  UISETP.NE.AND UP2, UPT, UR19, 0x1, UPT ;  /* 0x000000011300788c */ /* 0x000fe4000bf45270 */
[----:B------:R-:W-:Y:S01]  /*1260*/  USHF.R.U32.HI UR4, URZ, UR13, UR4 ;  /* 0x0000000dff047299 */ /* 0x000fe20008011604 */
[----:B------:R-:W-:Y:S01]  /*1270*/  UMOV UR10, UR11 ;  /* 0x0000000b000a7c82 */ /* 0x000fe20008000000 */
[----:B------:R-:W-:Y:S02]  /*1280*/  UIMAD.WIDE.U32 UR16, UR23, UR15, URZ ;  /* 0x0000000f171072a5 */ /* 0x000fe4000f8e00ff */
[----:B------:R-:W-:Y:S02]  /*1290*/  USEL UR5, UR20, UR4, !UP0 ;  /* 0x0000000414057287 */ /* 0x000fe4000c000000 */
[----:B------:R-:W-:Y:S02]  /*12a0*/  @UP0 USHF.R.U32.HI UR6, URZ, UR13, UR10 ;  /* 0x0000000dff060299 */ /* 0x000fe4000801160a */
[----:B------:R-:W-:-:S02]  /*12b0*/  UISETP.NE.AND UP0, UPT, UR14, 0x1, UPT ;  /* 0x000000010e00788c */ /* 0x000fc4000bf05270 */
[----:B-1----:R-:W-:Y:S02]  /*12c0*/  UIMAD.WIDE.U32 UR10, UR7, UR15, URZ ;  /* 0x0000000f070a72a5 */ /* 0x002fe4000f8e00ff */
[----:B--2---:R-:W-:Y:S01]  /*12d0*/  UIMAD.WIDE.U32 UR12, UR6, UR8, URZ ;  /* 0x00000008060c72a5 */ /* 0x004fe2000f8e00ff */
[----:B------:R-:W-:Y:S01]  /*12e0*/  UMOV UR4, UR17 ;  /* 0x0000001100047c82 */ /* 0x000fe20008000000 */
[----:B------:R-:W-:-:S03]  /*12f0*/  UIADD3 UR53, UPT, UPT, -UR5, URZ, URZ ;  /* 0x000000ff05357290 */ /* 0x000fc6000fffe1ff */
[----:B------:R-:W-:Y:S01]  /*1300*/  UMOV UR10, UR11 ;  /* 0x0000000b000a7c82 */ /* 0x000fe20008000000 */
[----:B------:R-:W-:Y:S02]  /*1310*/  USHF.R.U32.HI UR4, URZ, UR22, UR4 ;  /* 0x00000016ff047299 */ /* 0x000fe40008011604 */
[----:B------:R-:W-:Y:S01]  /*1320*/  @UP0 USHF.R.U32.HI UR7, URZ, UR22, UR10 ;  /* 0x00000016ff070299 */ /* 0x000fe2000801160a */
[----:B------:R-:W-:Y:S01]  /*1330*/  UMOV UR12, UR13 ;  /* 0x0000000d000c7c82 */ /* 0x000fe20008000000 */
[----:B------:R-:W-:Y:S02]  /*1340*/  USEL UR4, UR23, UR4, !UP0 ;  /* 0x0000000417047287 */ /* 0x000fe4000c000000 */
[----:B------:R-:W-:Y:S02]  /*1350*/  UIMAD.WIDE.U32 UR10, UR7, UR8, URZ ;  /* 0x00000008070a72a5 */ /* 0x000fe4000f8e00ff */
[----:B------:R-:W-:Y:S02]  /*1360*/  @UP2 USHF.R.U32.HI UR6, URZ, UR9, UR12 ;  /* 0x00000009ff062299 */ /* 0x000fe4000801160c */
[----:B------:R-:W-:-:S02]  /*1370*/  UIMAD.WIDE.U32 UR12, UR4, UR8, URZ ;  /* 0x00000008040c72a5 */ /* 0x000fc4000f8e00ff */
[----:B------:R-:W-:Y:S01]  /*1380*/  UIMAD UR53, UR21, UR53, UR20 ;  /* 0x00000035153572a4 */ /* 0x000fe2000f8e0214 */
[----:B------:R-:W-:Y:S02]  /*1390*/  UMOV UR10, UR11 ;  /* 0x0000000b000a7c82 */ /* 0x000fe40008000000 */
[----:B------:R-:W-:Y:S02]  /*13a0*/  @UP2 USHF.R.U32.HI UR7, URZ, UR9, UR10 ;  /* 0x00000009ff072299 */ /* 0x000fe4000801160a */
[----:B------:R-:W-:Y:S02]  /*13b0*/  UIMAD UR10, UR6, UR19, URZ ;  /* 0x00000013060a72a4 */ /* 0x000fe4000f8e02ff */
[----:B------:R-:W-:-:S04]  /*13c0*/  UIMAD UR7, UR7, UR19, URZ ;  /* 0x00000013070772a4 */ /* 0x000fc8000f8e02ff */
[----:B------:R-:W-:-:S03]  /*13d0*/  UISETP.GE.AND UP0, UPT, UR4, UR7, UPT ;  /* 0x000000070400728c */ /* 0x000fc6000bf06270 */
[----:B------:R-:W-:Y:S01]  /*13e0*/  UMOV UR7, UR13 ;  /* 0x0000000d00077c82 */ /* 0x000fe20008000000 */
[----:B------:R-:W-:Y:S02]  /*13f0*/  UISETP.GE.OR UP0, UPT, UR5, UR10, UP0 ;  /* 0x0000000a0500728c */ /* 0x000fe40008706670 */
[----:B------:R-:W-:Y:S02]  /*1400*/  UIMAD.WIDE.U32 UR10, UR5, UR8, URZ ;  /* 0x00000008050a72a5 */ /* 0x000fe4000f8e00ff */
[----:B------:R-:W-:Y:S02]  /*1410*/  USHF.R.U32.HI UR7, URZ, UR9, UR7 ;  /* 0x00000009ff077299 */ /* 0x000fe40008011607 */
[----:B------:R-:W-:Y:S02]  /*1420*/  UIADD3 UR10, UPT, UPT, -UR4, URZ, URZ ;  /* 0x000000ff040a7290 */ /* 0x000fe4000fffe1ff */
[----:B------:R-:W-:Y:S02]  /*1430*/  USEL UR7, UR4, UR7, !UP2 ;  /* 0x0000000704077287 */ /* 0x000fe4000d000000 */
[----:B------:R-:W-:Y:S01]  /*1440*/  UIMAD UR10, UR14, UR10, UR23 ;  /* 0x0000000a0e0a72a4 */ /* 0x000fe2000f8e0217 */
[----:B------:R-:W-:-:S02]  /*1450*/  @!UP0 UMOV UR8, UR11 ;  /* 0x0000000b00088c82 */ /* 0x000fc40008000000 */
[----:B------:R-:W-:Y:S02]  /*1460*/  @!UP0 USHF.R.U32.HI UR8, URZ, UR9, UR8 ;  /* 0x00000009ff088299 */ /* 0x000fe40008011608 */
[----:B------:R-:W-:Y:S02]  /*1470*/  UIADD3 UR9, UPT, UPT, -UR7, URZ, URZ ;  /* 0x000000ff07097290 */ /* 0x000fe4000fffe1ff */
[----:B------:R-:W-:Y:S02]  /*1480*/  @!UP0 USEL UR8, UR5, UR8, !UP2 ;  /* 0x0000000805088287 */ /* 0x000fe4000d000000 */
[----:B------:R-:W-:Y:S02]  /*1490*/  UIMAD UR9, UR19, UR9, UR4 ;  /* 0x00000009130972a4 */ /* 0x000fe4000f8e0204 */
[----:B------:R-:W-:Y:S02]  /*14a0*/  @!UP0 UIADD3 UR7, UPT, UPT, UR7, -UR8, URZ ;  /* 0x8000000807078290 */ /* 0x000fe4000fffe0ff */
[----:B------:R-:W-:-:S02]  /*14b0*/  @!UP0 UIMAD UR6, UR9, UR6, UR8 ;  /* 0x00000006090682a4 */ /* 0x000fc4000f8e0208 */
[----:B------:R-:W-:-:S04]  /*14c0*/  @!UP0 UIMAD UR4, UR7, UR19, UR5 ;  /* 0x00000013070482a4 */ /* 0x000fc8000f8e0205 */
[----:B------:R-:W-:Y:S01]  /*14d0*/  UIMAD UR23, UR4, UR14, UR10 ;  /* 0x0000000e041772a4 */ /* 0x000fe2000f8e020a */
[----:B------:R-:W-:Y:S02]  /*14e0*/  @!UP0 UMOV UR5, UR6 ;  /* 0x0000000600058c82 */ /* 0x000fe40008000000 */
[----:B------:R-:W-:-:S12]  /*14f0*/  UIMAD UR53, UR5, UR21, UR53 ;  /* 0x00000015053572a4 */ /* 0x000fd8000f8e0235 */
.L_x_18:
[----:B------:R-:W-:-:S09]  /*1500*/  UISETP.NE.AND UP0, UPT, UR24, 0x1, UPT ;  /* 0x000000011800788c */ /* 0x000fd2000bf05270 */
[----:B------:R-:W-:Y:S05]  /*1510*/  BRA.U UP0, `(.L_x_19) ;  /* 0x0000000100407547 */ /* 0x000fea000b800000 */
[----:B------:R-:W2:Y:S01]  /*1520*/  LDCU.128 UR8, c[0x0][0xc10] ;  /* 0x00018200ff0877ac */ /* 0x000ea20008000c00 */
[----:B------:R-:W3:Y:S01]  /*1530*/  LDCU UR12, c[0x0][0xc0c] ;  /* 0x00018180ff0c77ac */ /* 0x000ee20008000800 */
[----:B------:R-:W4:Y:S01]  /*1540*/  LDCU UR13, c[0x0][0xc20] ;  /* 0x00018400ff0d77ac */ /* 0x000f220008000800 */
[----:B--2---:R-:W-:Y:S02]  /*1550*/  UIMAD.WIDE.U32 UR4, UR53, UR8, URZ ;  /* 0x00000008350472a5 */ /* 0x004fe4000f8e00ff */
[----:B------:R-:W-:Y:S02]  /*1560*/  UIMAD.WIDE.U32 UR6, UR23, UR11, URZ ;  /* 0x0000000b170672a5 */ /* 0x000fe4000f8e00ff */
[----:B---3--:R-:W-:Y:S02]  /*1570*/  UISETP.NE.AND UP0, UPT, UR12, 0x1, UPT ;  /* 0x000000010c00788c */ /* 0x008fe4000bf05270 */
[----:B------:R-:W-:-:S03]  /*1580*/  USHF.R.U32.HI UR5, URZ, UR9, UR5 ;  /* 0x00000009ff057299 */ /* 0x000fc60008011605 */
[----:B------:R-:W-:Y:S01]  /*1590*/  UMOV UR4, UR7 ;  /* 0x0000000700047c82 */ /* 0x000fe20008000000 */
[----:B------:R-:W-:Y:S02]  /*15a0*/  USEL UR5, UR53, UR5, !UP0 ;  /* 0x0000000535057287 */ /* 0x000fe4000c000000 */
[----:B------:R-:W-:Y:S02]  /*15b0*/  UISETP.NE.AND UP0, UPT, UR10, 0x1, UPT ;  /* 0x000000010a00788c */ /* 0x000fe4000bf05270 */
[----:B----4-:R-:W-:-:S04]  /*15c0*/  USHF.R.U32.HI UR4, URZ, UR13, UR4 ;  /* 0x0000000dff047299 */ /* 0x010fc80008011604 */
[----:B------:R-:W-:-:S04]  /*15d0*/  USEL UR4, UR23, UR4, !UP0 ;  /* 0x0000000417047287 */ /* 0x000fc8000c000000 */
[----:B------:R-:W-:Y:S02]  /*15e0*/  UIADD3 UR6, UPT, UPT, -UR4, UR5, URZ ;  /* 0x0000000504067290 */ /* 0x000fe4000fffe1ff */
[----:B------:R-:W-:Y:S02]  /*15f0*/  UIADD3 UR4, UPT, UPT, UR4, -UR5, URZ ;  /* 0x8000000504047290 */ /* 0x000fe4000fffe0ff */
[----:B------:R-:W-:Y:S02]  /*1600*/  UIMAD UR23, UR6, UR10, UR23 ;  /* 0x0000000a061772a4 */ /* 0x000fe4000f8e0217 */
[----:B------:R-:W-:-:S12]  /*1610*/  UIMAD UR53, UR4, UR12, UR53 ;  /* 0x0000000c043572a4 */ /* 0x000fd8000f8e0235 */
.L_x_19:
[----:B------:R-:W-:Y:S05]  /*1620*/  BRA.U !UP6, `(.L_x_20) ;  /* 0x000000010e0c7547 */ /* 0x000fea000b800000 */
[----:B------:R-:W-:Y:S01]  /*1630*/  UCGABAR_WAIT ;  /* 0x0000000000007dc7 */ /* 0x000fe20008000000 */
[----:B------:R-:W-:Y:S01]  /*1640*/  CCTL.IVALL ;  /* 0x00000000ff00798f */ /* 0x000fe20002000000 */
[----:B------:R-:W-:Y:S05]  /*1650*/  BRA `(.L_x_21) ;  /* 0x0000000000047947 */ /* 0x000fea0003800000 */
.L_x_20:
[----:B------:R-:W-:Y:S06]  /*1660*/  BAR.SYNC.DEFER_BLOCKING 0x0 ;  /* 0x0000000000007b1d */ /* 0x000fec0000010000 */
.L_x_21:
[----:B------:R-:W-:Y:S05]  /*1670*/  BRA.U UP5, `(.L_x_22) ;  /* 0x0000001d05707547 */ /* 0x000fea000b800000 */
[----:B------:R-:W2:Y:S01]  /*1680*/  LDCU UR5, c[0x0][0x388] ;  /* 0x00007100ff0577ac */ /* 0x000ea20008000800 */
[----:B------:R-:W-:Y:S01]  /*1690*/  PLOP3.LUT P1, PT, PT, PT, UP3, 0x80, 0x8 ;  /* 0x000000000008781c */ /* 0x000fe20003f2f038 */
[----:B------:R-:W-:Y:S01]  /*16a0*/  IMAD.MOV.U32 R2, RZ, RZ, RZ ;  /* 0x000000ffff027224 */ /* 0x000fe200078e00ff */
[----:B------:R-:W-:Y:S01]  /*16b0*/  ISETP.EQ.OR P2, PT, R3, RZ, P3 ;  /* 0x000000ff0300720c */ /* 0x000fe20001f42670 */
[----:B------:R-:W3:Y:S01]  /*16c0*/  LDCU UR8, c[0x0][0x38c] ;  /* 0x00007180ff0877ac */ /* 0x000ee20008000800 */
[----:B------:R-:W-:Y:S01]  /*16d0*/  PLOP3.LUT P1, PT, P1, PT, PT, 0x8, 0x80 ;  /* 0x000000000080781c */ /* 0x000fe20000f2e170 */
[----:B------:R-:W4:Y:S01]  /*16e0*/  LDCU.64 UR6, c[0x0][0x390] ;  /* 0x00007200ff0677ac */ /* 0x000f220008000a00 */
[----:B------:R-:W-:Y:S01]  /*16f0*/  UISETP.NE.AND UP1, UPT, UR18, URZ, UPT ;  /* 0x000000ff1200728c */ /* 0x000fe2000bf25270 */
[----:B-1----:R-:W1:Y:S01]  /*1700*/  LDCU UR54, c[0x0][0x370] ;  /* 0x00006e00ff3677ac */ /* 0x002e620008000800 */
[----:B--2---:R-:W-:Y:S01]  /*1710*/  UIADD3 UR5, UPT, UPT, UR5, 0x3f, URZ ;  /* 0x0000003f05057890 */ /* 0x004fe2000fffe0ff */
[----:B------:R-:W2:Y:S03]  /*1720*/  LDCU.64 UR46, c[0x0][0x348] ;  /* 0x00006900ff2e77ac */ /* 0x000ea60008000a00 */
[----:B------:R-:W-:-:S02]  /*1730*/  USHF.R.S32.HI UR4, URZ, 0x1f, UR5 ;  /* 0x0000001fff047899 */ /* 0x000fc40008011405 */
[----:B------:R-:W-:Y:S02]  /*1740*/  USHF.L.U32 UR58, UR20, 0x7, URZ ;  /* 0x00000007143a7899 */ /* 0x000fe400080006ff */
[----:B------:R-:W-:Y:S02]  /*1750*/  ULEA.HI UR4, UR4, UR5, URZ, 0x6 ;  /* 0x0000000504047291 */ /* 0x000fe4000f8f30ff */
[----:B------:R-:W-:Y:S02]  /*1760*/  USHF.L.U32 UR5, UR20, 0x5, URZ ;  /* 0x0000000514057899 */ /* 0x000fe400080006ff */
[----:B------:R-:W-:Y:S02]  /*1770*/  USHF.R.S32.HI UR4, URZ, 0x6, UR4 ;  /* 0x00000006ff047899 */ /* 0x000fe40008011404 */
[----:B------:R-:W-:Y:S02]  /*1780*/  ULOP3.LUT UR57, UR5, 0x20, URZ, 0xc0, !UPT ;  /* 0x0000002005397892 */ /* 0x000fe4000f8ec0ff */
[----:B---3--:R-:W-:Y:S01]  /*1790*/  UIMAD UR4, UR4, UR8, URZ ;  /* 0x00000008040472a4 */ /* 0x008fe2000f8e02ff */
[----:B------:R-:W3:Y:S03]  /*17a0*/  LDCU UR52, c[0x0][0x374] ;  /* 0x00006e80ff3477ac */ /* 0x000ee60008000800 */
[----:B----4-:R-:W-:-:S02]  /*17b0*/  UIMAD UR4, UR4, UR6, URZ ;  /* 0x00000006040472a4 */ /* 0x010fc4000f8e02ff */
[----:B------:R-:W-:Y:S02]  /*17c0*/  USEL UR38, UR38, 0x2, UP1 ;  /* 0x0000000226267887 */ /* 0x000fe40008800000 */
[----:B------:R-:W-:Y:S01]  /*17d0*/  UIMAD UR55, UR4, UR7, URZ ;  /* 0x00000007043772a4 */ /* 0x000fe2000f8e02ff */
[----:B------:R-:W-:Y:S01]  /*17e0*/  UMOV UR27, 0x1 ;  /* 0x00000001001b7882 */ /* 0x000fe20000000000 */
[----:B------:R-:W-:Y:S02]  /*17f0*/  UMOV UR31, URZ ;  /* 0x000000ff001f7c82 */ /* 0x000fe40008000000 */
[----:B------:R-:W-:Y:S02]  /*1800*/  UISETP.NE.AND UP2, UPT, UR55, URZ, UPT ;  /* 0x000000ff3700728c */ /* 0x000fe4000bf45270 */
[----:B------:R-:W-:Y:S01]  /*1810*/  UISETP.LT.U32.AND UP0, UPT, UR55, 0xa, UPT ;  /* 0x0000000a3700788c */ /* 0x000fe2000bf01070 */
[----:B------:R-:W-:Y:S01]  /*1820*/  UMOV UR36, URZ ;  /* 0x000000ff00247c82 */ /* 0x000fe20008000000 */
[----:B------:R-:W-:-:S02]  /*1830*/  UMOV UR42, URZ ;  /* 0x000000ff002a7c82 */ /* 0x000fc40008000000 */
[----:B------:R-:W-:-:S04]  /*1840*/  USEL UR4, UR55, 0xa, UP0 ;  /* 0x0000000a37047887 */ /* 0x000fc80008000000 */
[----:B------:R-:W-:Y:S02]  /*1850*/  UIADD3 UR5, UPT, UPT, UR4, -0x1, URZ ;  /* 0xffffffff04057890 */ /* 0x000fe4000fffe0ff */
[----:B------:R-:W-:Y:S02]  /*1860*/  @!UP2 UIADD3 UR5, UPT, UPT, UR4, URZ, URZ ;  /* 0x000000ff0405a290 */ /* 0x000fe4000fffe0ff */
[----:B------:R-:W-:Y:S02]  /*1870*/  UIADD3 UR51, UPT, UPT, UR55, -UR4, URZ ;  /* 0x8000000437337290 */ /* 0x000fe4000fffe0ff */
[----:B-123--:R-:W-:-:S12]  /*1880*/  UIADD3 UR56, UPT, UPT, UR5, 0x1, URZ ;  /* 0x0000000105387890 */ /* 0x00efd8000fffe0ff */
.L_x_40:
[----:B------:R-:W1:Y:S01]  /*1890*/  S2UR UR30, SR_CgaCtaId ;  /* 0x00000000001e79c3 */ /* 0x000e620000008800 */
[----:B------:R-:W-:Y:S01]  /*18a0*/  UMOV UR4, 0x400 ;  /* 0x0000040000047882 */ /* 0x000fe20000000000 */
[----:B------:R-:W-:Y:S01]  /*18b0*/  MOV R0, UR27 ;  /* 0x0000001b00007c02 */ /* 0x000fe20008000f00 */
[----:B------:R-:W-:Y:S02]  /*18c0*/  UISETP.NE.AND UP0, UPT, UR55, URZ, UPT ;  /* 0x000000ff3700728c */ /* 0x000fe4000bf05270 */
[----:B------:R-:W-:Y:S01]  /*18d0*/  ULEA UR19, UR23, UR57, 0x6 ;  /* 0x0000003917137291 */ /* 0x000fe2000f8e30ff */
[----:B------:R-:W-:Y:S01]  /*18e0*/  SHF.L.U32 R0, R0, 0x1f, RZ ;  /* 0x0000001f00007819 */ /* 0x000fe200000006ff */
[----:B------:R-:W-:Y:S01]  /*18f0*/  UMOV UR28, URZ ;  /* 0x000000ff001c7c82 */ /* 0x000fe20008000000 */
[----:B------:R-:W-:Y:S01]  /*1900*/  UMOV UR22, URZ ;  /* 0x000000ff00167c82 */ /* 0x000fe20008000000 */
[----:B------:R-:W-:Y:S01]  /*1910*/  UMOV UR21, URZ ;  /* 0x000000ff00157c82 */ /* 0x000fe20008000000 */
[----:B------:R-:W-:Y:S01]  /*1920*/  UMOV UR20, URZ ;  /* 0x000000ff00147c82 */ /* 0x000fe20008000000 */
[----:B-1----:R-:W-:-:S04]  /*1930*/  ULEA UR30, UR30, UR4, 0x18 ;  /* 0x000000041e1e7291 */ /* 0x002fc8000f8ec0ff */
[----:B------:R-:W-:-:S09]  /*1940*/  ULEA UR4, UR31, UR30, 0x3 ;  /* 0x0000001e1f047291 */ /* 0x000fd2000f8e18ff */
[----:B------:R1:W2:Y:S01]  /*1950*/  SYNCS.PHASECHK.TRANS64.TRYWAIT P0, [UR4+0x50], R0 ;  /* 0x00005000ff0075a7 */ /* 0x0002a20008001104 */
[----:B------:R-:W-:-:S04]  /*1960*/  ULEA.HI UR4, UR53, UR53, URZ, 0x1 ;  /* 0x0000003535047291 */ /* 0x000fc8000f8f08ff */
[----:B------:R-:W-:-:S04]  /*1970*/  USHF.L.U32 UR4, UR4, 0x7, URZ ;  /* 0x0000000704047899 */ /* 0x000fc800080006ff */
[----:B------:R-:W-:-:S04]  /*1980*/  ULOP3.LUT UR4, UR4, 0xffffff00, URZ, 0xc0, !UPT ;  /* 0xffffff0004047892 */ /* 0x000fc8000f8ec0ff */
[----:B------:R-:W-:Y:S01]  /*1990*/  ULOP3.LUT UR43, UR4, 0x80, UR58, 0xf8, !UPT ;  /* 0x00000080042b7892 */ /* 0x000fe2000f8ef83a */
[----:B------:R-:W-:Y:S11]  /*19a0*/  BRA.U !UP0, `(.L_x_23) ;  /* 0x0000000508ac7547 */ /* 0x000ff6000b800000 */
[----:B------:R-:W3:Y:S01]  /*19b0*/  LDCU.128 UR12, c[0x0][0x480] ;  /* 0x00009000ff0c77ac */ /* 0x000ee20008000c00 */
[----:B------:R-:W4:Y:S01]  /*19c0*/  LDCU.128 UR8, c[0x0][0x490] ;  /* 0x00009200ff0877ac */ /* 0x000f220008000c00 */
[----:B------:R-:W1:Y:S01]  /*19d0*/  LDCU.64 UR20, c[0x0][0x4c0] ;  /* 0x00009800ff1477ac */ /* 0x000e620008000a00 */
[----:B------:R-:W1:Y:S01]  /*19e0*/  LDCU.64 UR16, c[0x0][0x4f0] ;  /* 0x00009e00ff1077ac */ /* 0x000e620008000a00 */
[----:B------:R-:W1:Y:S01]  /*19f0*/  LDCU UR18, c[0x0][0x4c8] ;  /* 0x00009900ff1277ac */ /* 0x000e620008000800 */
[----:B---3--:R-:W-:Y:S02]  /*1a00*/  UIMAD.WIDE.U32 UR4, UR43, UR13, URZ ;  /* 0x0000000d2b0472a5 */ /* 0x008fe4000f8e00ff */
[----:B------:R-:W-:Y:S02]  /*1a10*/  UISETP.NE.AND UP0, UPT, UR12, 0x1, UPT ;  /* 0x000000010c00788c */ /* 0x000fe4000bf05270 */
[----:B------:R-:W-:Y:S01]  /*1a20*/  USHF.R.U32.HI UR5, URZ, UR14, UR5 ;  /* 0x0000000eff057299 */ /* 0x000fe20008011605 */
[----:B------:R-:W3:Y:S03]  /*1a30*/  LDCU UR49, c[0x0][0x38c] ;  /* 0x00007180ff3177ac */ /* 0x000ee60008000800 */
[----:B------:R-:W-:-:S02]  /*1a40*/  USEL UR5, UR43, UR5, !UP0 ;  /* 0x000000052b057287 */ /* 0x000fc4000c000000 */
[----:B------:R-:W-:Y:S02]  /*1a50*/  UISETP.NE.AND UP0, UPT, UR15, 0x1, UPT ;  /* 0x000000010f00788c */ /* 0x000fe4000bf05270 */
[----:B----4-:R-:W-:Y:S01]  /*1a60*/  UIMAD.WIDE.U32 UR6, UR5, UR8, URZ ;  /* 0x00000008050672a5 */ /* 0x010fe2000f8e00ff */
[----:B------:R-:W4:Y:S01]  /*1a70*/  LDCU UR8, c[0x0][0x4a0] ;  /* 0x00009400ff0877ac */ /* 0x000f220008000800 */
[----:B------:R-:W1:Y:S05]  /*1a80*/  LDCU UR23, c[0x0][0x4cc] ;  /* 0x00009980ff1777ac */ /* 0x000e6a0008000800 */
[----:B------:R-:W-:Y:S01]  /*1a90*/  UMOV UR4, UR7 ;  /* 0x0000000700047c82 */ /* 0x000fe20008000000 */
[----:B------:R-:W1:Y:S01]  /*1aa0*/  LDCU.64 UR40, c[0x0][0x390] ;  /* 0x00007200ff2877ac */ /* 0x000e620008000a00 */
[----:B------:R-:W-:Y:S01]  /*1ab0*/  USHF.R.U32.HI UR4, URZ, UR9, UR4 ;  /* 0x00000009ff047299 */ /* 0x000fe20008011604 */
[----:B------:R-:W1:Y:S03]  /*1ac0*/  LDCU UR9, c[0x0][0x4ec] ;  /* 0x00009d80ff0977ac */ /* 0x000e660008000800 */
[----:B------:R-:W-:-:S02]  /*1ad0*/  USEL UR4, UR5, UR4, !UP0 ;  /* 0x0000000405047287 */ /* 0x000fc4000c000000 */
[----:B------:R-:W-:Y:S02]  /*1ae0*/  UISETP.NE.AND UP0, UPT, UR10, 0x1, UPT ;  /* 0x000000010a00788c */ /* 0x000fe4000bf05270 */
[----:B------:R-:W-:Y:S01]  /*1af0*/  UIMAD.WIDE.U32 UR6, UR4, UR11, URZ ;  /* 0x0000000b040672a5 */ /* 0x000fe2000f8e00ff */
[----:B------:R-:W1:Y:S01]  /*1b00*/  LDCU.64 UR24, c[0x0][0x4d0] ;  /* 0x00009a00ff1877ac */ /* 0x000e620008000a00 */
[----:B------:R-:W-:-:S05]  /*1b10*/  UIADD3 UR42, UPT, UPT, UR56, UR36, URZ ;  /* 0x00000024382a7290 */ /* 0x000fca000fffe0ff */
[----:B------:R-:W-:Y:S01]  /*1b20*/  UMOV UR6, UR7 ;  /* 0x0000000700067c82 */ /* 0x000fe20008000000 */
[----:B------:R-:W-:Y:S02]  /*1b30*/  UIADD3 UR7, UPT, UPT, -UR4, URZ, URZ ;  /* 0x000000ff04077290 */ /* 0x000fe4000fffe1ff */
[----:B----4-:R-:W-:Y:S02]  /*1b40*/  USHF.R.U32.HI UR6, URZ, UR8, UR6 ;  /* 0x00000008ff067299 */ /* 0x010fe40008011606 */
[----:B------:R-:W-:Y:S02]  /*1b50*/  UIADD3 UR8, UPT, UPT, -UR5, URZ, URZ ;  /* 0x000000ff05087290 */ /* 0x000fe4000fffe1ff */
[----:B------:R-:W-:Y:S02]  /*1b60*/  USEL UR14, UR4, UR6, !UP0 ;  /* 0x00000006040e7287 */ /* 0x000fe4000c000000 */
[----:B------:R-:W-:Y:S02]  /*1b70*/  UIMAD UR7, UR15, UR7, UR5 ;  /* 0x000000070f0772a4 */ /* 0x000fe4000f8e0205 */
[----:B------:R-:W-:-:S02]  /*1b80*/  UIADD3 UR6, UPT, UPT, -UR14, URZ, URZ ;  /* 0x000000ff0e067290 */ /* 0x000fc4000fffe1ff */
[----:B------:R-:W-:Y:S02]  /*1b90*/  UIMAD UR8, UR12, UR8, UR43 ;  /* 0x000000080c0872a4 */ /* 0x000fe4000f8e022b */
[----:B------:R-:W-:Y:S02]  /*1ba0*/  UIMAD UR13, UR10, UR6, UR4 ;  /* 0x000000060a0d72a4 */ /* 0x000fe4000f8e0204 */
[----:B-1----:R-:W-:Y:S02]  /*1bb0*/  UIMAD UR11, UR8, UR20, UR9 ;  /* 0x00000014080b72a4 */ /* 0x002fe4000f8e0209 */
[----:B------:R-:W-:Y:S01]  /*1bc0*/  UIMAD UR12, UR7, UR21, UR16 ;  /* 0x00000015070c72a4 */ /* 0x000fe2000f8e0210 */
[----:B------:R-:W1:Y:S02]  /*1bd0*/  LDCU.64 UR4, c[0x0][0x4f8] ;  /* 0x00009f00ff0477ac */ /* 0x000e640008000a00 */
[----:B------:R-:W4:Y:S01]  /*1be0*/  LDCU UR6, c[0x0][0x500] ;  /* 0x0000a000ff0677ac */ /* 0x000f220008000800 */
[----:B------:R-:W-:Y:S01]  /*1bf0*/  UIMAD UR13, UR13, UR18, UR17 ;  /* 0x000000120d0d72a4 */ /* 0x000fe2000f8e0211 */
[----:B------:R-:W-:Y:S01]  /*1c00*/  UMOV UR28, URZ ;  /* 0x000000ff001c7c82 */ /* 0x000fe20008000000 */
[----:B------:R-:W-:Y:S01]  /*1c10*/  UMOV UR7, UR31 ;  /* 0x0000001f00077c82 */ /* 0x000fe20008000000 */
[----:B------:R-:W-:Y:S01]  /*1c20*/  UMOV UR20, URZ ;  /* 0x000000ff00147c82 */ /* 0x000fe20008000000 */
[----:B------:R-:W-:Y:S01]  /*1c30*/  UMOV UR21, URZ ;  /* 0x000000ff00157c82 */ /* 0x000fe20008000000 */
[----:B---3--:R-:W-:-:S07]  /*1c40*/  UMOV UR22, URZ ;  /* 0x000000ff00167c82 */ /* 0x008fce0008000000 */
.L_x_29:
[----:B------:R-:W-:Y:S01]  /*1c50*/  @!P3 MOV R3, 0xa000 ;  /* 0x0000a0000003b802 */ /* 0x000fe20000000f00 */
[----:B------:R-:W-:Y:S01]  /*1c60*/  ULEA UR9, UR7, UR30, 0x3 ;  /* 0x0000001e07097291 */ /* 0x000fe2000f8e18ff */
[----:B-12---:R-:W-:Y:S11]  /*1c70*/  @P0 BRA `(.L_x_24) ;  /* 0x0000000000100947 */ /* 0x006ff60003800000 */
[----:B------:R-:W-:Y:S04]  /*1c80*/  MOV R0, UR27 ;  /* 0x0000001b00007c02 */ /* 0x000fe80008000f00 */
[----:B------:R-:W-:Y:S04]  /*1c90*/  SHF.L.U32 R5, R0, 0x1f, RZ ;  /* 0x0000001f00057819 */ /* 0x000fe800000006ff */
[----:B------:R-:W2:Y:S02]  /*1ca0*/  SYNCS.PHASECHK.TRANS64.TRYWAIT P0, [UR9+0x50], R5 ;  /* 0x00005005ff0075a7 */ /* 0x000ea40008001109 */
[----:B--2---:R-:W-:Y:S05]  /*1cb0*/  @!P0 BRA `(.L_x_25) ;  /* 0x0000006c00f88947 */ /* 0x004fea0003800000 */
.L_x_24:
[----:B------:R3:W-:Y:S01]  /*1cc0*/  @!P3 SYNCS.ARRIVE.TRANS64 RZ, [UR9], R3 ;  /* 0x00000003ffffb9a7 */ /* 0x0007e20008000009 */
[----:B------:R-:W-:Y:S04]  /*1cd0*/  ULOP3.LUT UR8, UR38, 0x2, URZ, 0xfc, !UPT ;  /* 0x0000000226087892 */ /* 0x000fe8000f8efcff */
[----:B------:R-:W-:Y:S09]  /*1ce0*/  UISETP.NE.AND UP0, UPT, UR8, 0x2, UPT ;  /* 0x000000020800788c */ /* 0x000ff2000bf05270 */
[----:B------:R-:W-:Y:S05]  /*1cf0*/  BRA.U UP0, `(.L_x_26) ;  /* 0x0000000100047547 */ /* 0x000fea000b800000 */
[----:B-1--4-:R-:W-:Y:S05]  /*1d00*/  BPT.TRAP 0x1 ;  /* 0x000000040000795c */ /* 0x012fea0000300000 */
.L_x_26:
[----:B------:R-:W-:Y:S04]  /*1d10*/  BSSY.RECONVERGENT B0, `(.L_x_27) ;  /* 0x0000003000007945 */ /* 0x000fe80003800200 */
[----:B------:R-:W-:Y:S05]  /*1d20*/  @P2 BRA `(.L_x_28) ;  /* 0x0000000000042947 */ /* 0x000fea0003800000 */
[----:B-1--4-:R-:W-:Y:S05]  /*1d30*/  BPT.TRAP 0x1 ;  /* 0x000000040000795c */ /* 0x012fea0000300000 */
.L_x_28:
[----:B-1--4-:R-:W-:Y:S05]  /*1d40*/  BSYNC.RECONVERGENT B0 ;  /* 0x0000000000007941 */ /* 0x012fea0003800200 */
.L_x_27:
[----:B------:R-:W-:Y:S02]  /*1d50*/  UIADD3 UR8, UPT, UPT, UR7, 0x1, URZ ;  /* 0x0000000107087890 */ /* 0x000fe4000fffe0ff */
[----:B------:R-:W-:Y:S02]  /*1d60*/  UIMAD UR15, UR20, UR23, UR4 ;  /* 0x00000017140f72a4 */ /* 0x000fe4000f8e0204 */
[----:B------:R-:W-:Y:S02]  /*1d70*/  UISETP.NE.AND UP0, UPT, UR8, 0xa, UPT ;  /* 0x0000000a0800788c */ /* 0x000fe4000bf05270 */
[----:B------:R-:W-:Y:S02]  /*1d80*/  ULEA UR17, UR7, UR30, 0xe ;  /* 0x0000001e07117291 */ /* 0x000fe4000f8e70ff */
[----:B------:R-:W-:Y:S02]  /*1d90*/  USEL UR10, URZ, 0x1, UP0 ;  /* 0x00000001ff0a7887 */ /* 0x000fe40008000000 */
[----:B------:R-:W-:Y:S02]  /*1da0*/  USEL UR31, UR8, URZ, UP0 ;  /* 0x000000ff081f7287 */ /* 0x000fe40008000000 */
[----:B------:R-:W-:Y:S02]  /*1db0*/  ULOP3.LUT UR27, UR27, UR10, URZ, 0x3c, !UPT ;  /* 0x0000000a1b1b7292 */ /* 0x000fe4000f8e3cff */
[----:B------:R-:W-:Y:S02]  /*1dc0*/  ULEA UR8, UR31, UR30, 0x3 ;  /* 0x0000001e1f087291 */ /* 0x000fe4000f8e18ff */
[----:B------:R-:W-:Y:S02]  /*1dd0*/  ULEA UR16, UR7, UR30, 0xc ;  /* 0x0000001e07107291 */ /* 0x000fe4000f8e60ff */
[----:B------:R-:W-:Y:S01]  /*1de0*/  UIADD3 UR34, UP0, UPT, UR46, 0x80, URZ ;  /* 0x000000802e227890 */ /* 0x000fe2000ff1e0ff */
[----:B--2---:R-:W-:Y:S01]  /*1df0*/  MOV R0, UR27 ;  /* 0x0000001b00007c02 */ /* 0x004fe20008000f00 */
[----:B------:R-:W-:Y:S02]  /*1e00*/  ULOP3.LUT UR9, UR9, 0xfefffff8, URZ, 0xc0, !UPT ;  /* 0xfefffff809097892 */ /* 0x000fe4000f8ec0ff */
[----:B------:R-:W-:Y:S01]  /*1e10*/  USHF.L.U32 UR10, UR28, 0x6, URZ ;  /* 0x000000061c0a7899 */ /* 0x000fe200080006ff */
[----:B---3--:R-:W-:Y:S01]  /*1e20*/  SHF.L.U32 R3, R0, 0x1f, RZ ;  /* 0x0000001f00037819 */ /* 0x008fe200000006ff */
[----:B------:R-:W-:Y:S02]  /*1e30*/  UIADD3.X UR35, UPT, UPT, URZ, UR47, URZ, UP0, !UPT ;  /* 0x0000002fff237290 */ /* 0x000fe400087fe4ff */
[----:B------:R-:W-:Y:S01]  /*1e40*/  UIADD3 UR32, UP3, UPT, UR46, 0x200, URZ ;  /* 0x000002002e207890 */ /* 0x000fe2000ff7e0ff */
[----:B------:R3:W1:Y:S01]  /*1e50*/  SYNCS.PHASECHK.TRANS64.TRYWAIT P0, [UR8+0x50], R3 ;  /* 0x00005003ff0075a7 */ /* 0x0006620008001108 */
[----:B------:R-:W-:Y:S02]  /*1e60*/  UIMAD UR8, UR21, UR24, UR5 ;  /* 0x00000018150872a4 */ /* 0x000fe4000f8e0205 */
[----:B------:R-:W-:Y:S02]  /*1e70*/  UIMAD UR7, UR22, UR25, UR6 ;  /* 0x00000019160772a4 */ /* 0x000fe4000f8e0206 */
[----:B------:R-:W-:Y:S02]  /*1e80*/  ULEA UR15, UR8, UR15, 0x5 ;  /* 0x0000000f080f7291 */ /* 0x000fe4000f8e28ff */
[----:B------:R-:W-:Y:S02]  /*1e90*/  UIADD3 UR8, UPT, UPT, UR17, 0x6400, URZ ;  /* 0x0000640011087890 */ /* 0x000fe4000fffe0ff */
[----:B------:R-:W-:Y:S02]  /*1ea0*/  ULEA UR7, UR7, UR15, 0xa ;  /* 0x0000000f07077291 */ /* 0x000fe4000f8e50ff */
[----:B------:R-:W-:Y:S02]  /*1eb0*/  UIADD3.X UR33, UPT, UPT, URZ, UR47, URZ, UP3, !UPT ;  /* 0x0000002fff217290 */ /* 0x000fe40009ffe4ff */
[----:B------:R-:W-:Y:S02]  /*1ec0*/  UPRMT UR7, UR7, 0x5410, URZ ;  /* 0x0000541007077896 */ /* 0x000fe400080000ff */
[----:B------:R-:W-:Y:S02]  /*1ed0*/  UIADD3 UR16, UPT, UPT, UR16, 0x2e400, URZ ;  /* 0x0002e40010107890 */ /* 0x000fe4000fffe0ff */
[----:B------:R-:W-:Y:S02]  /*1ee0*/  UIADD3 UR37, UPT, UPT, UR20, 0x1, URZ ;  /* 0x0000000114257890 */ /* 0x000fe4000fffe0ff */
[----:B------:R-:W-:Y:S02]  /*1ef0*/  UIADD3 UR29, UPT, UPT, UR21, 0x1, URZ ;  /* 0x00000001151d7890 */ /* 0x000fe4000fffe0ff */
[----:B------:R-:W-:Y:S02]  /*1f00*/  UISETP.NE.AND UP2, UPT, UR37, UR49, UPT ;  /* 0x000000312500728c */ /* 0x000fe4000bf45270 */
[----:B------:R-:W-:Y:S02]  /*1f10*/  UIADD3 UR26, UPT, UPT, UR22, 0x1, URZ ;  /* 0x00000001161a7890 */ /* 0x000fe4000fffe0ff */
[----:B------:R-:W-:Y:S01]  /*1f20*/  UIADD3 UR36, UPT, UPT, UR36, 0x1, URZ ;  /* 0x0000000124247890 */ /* 0x000fe2000fffe0ff */
[----:B------:R-:W-:Y:S01]  /*1f30*/  UMOV UR44, 0x0 ;  /* 0x00000000002c7882 */ /* 0x000fe20000000000 */
[----:B------:R-:W-:Y:S01]  /*1f40*/  UMOV UR45, 0x10000000 ;  /* 0x10000000002d7882 */ /* 0x000fe20000000000 */
[----:B------:R-:W-:Y:S01]  /*1f50*/  UMOV UR17, UR9 ;  /* 0x0000000900117c82 */ /* 0x000fe20008000000 */
[----:B------:R2:W-:Y:S01]  /*1f60*/  UTMALDG.5D.IM2COL.2CTA [UR8], [UR34], UR7, desc[UR44] ;  /* 0x00002c08220073b4 */ /* 0x0005e20008261007 */
[----:B------:R-:W-:Y:S02]  /*1f70*/  UMOV UR18, UR10 ;  /* 0x0000000a00127c82 */ /* 0x000fe40008000000 */
[----:B------:R-:W-:Y:S04]  /*1f80*/  @UP2 UIADD3 UR29, UPT, UPT, UR21, URZ, URZ ;  /* 0x000000ff151d2290 */ /* 0x000fe8000fffe0ff */
[----:B------:R-:W-:Y:S01]  /*1f90*/  UISETP.NE.AND UP1, UPT, UR29, UR40, UPT ;  /* 0x000000281d00728c */ /* 0x000fe2000bf25270 */
[----:B------:R4:W-:Y:S10]  /*1fa0*/  UTMALDG.5D.2CTA [UR16], [UR32], desc[UR44] ;  /* 0x00002c10200075b4 */ /* 0x0009f40008221000 */
[----:B------:R-:W-:Y:S04]  /*1fb0*/  @UP1 UIADD3 UR26, UPT, UPT, UR22, URZ, URZ ;  /* 0x000000ff161a1290 */ /* 0x000fe8000fffe0ff */
[----:B------:R-:W-:Y:S02]  /*1fc0*/  UISETP.NE.AND UP0, UPT, UR26, UR41, UPT ;  /* 0x000000291a00728c */ /* 0x000fe4000bf05270 */
[----:B--2---:R-:W-:Y:S09]  /*1fd0*/  UIADD3 UR8, UPT, UPT, UR28, 0x1, URZ ;  /* 0x000000011c087890 */ /* 0x004ff2000fffe0ff */
[----:B------:R-:W-:Y:S01]  /*1fe0*/  @UP0 UIADD3 UR8, UPT, UPT, UR28, URZ, URZ ;  /* 0x000000ff1c080290 */ /* 0x000fe2000fffe0ff */
[----:B------:R-:W-:Y:S01]  /*1ff0*/  UMOV UR7, UR31 ;  /* 0x0000001f00077c82 */ /* 0x000fe20008000000 */
[----:B----4-:R-:W-:Y:S02]  /*2000*/  USEL UR22, UR26, URZ, UP0 ;  /* 0x000000ff1a167287 */ /* 0x010fe40008000000 */
[----:B------:R-:W-:Y:S02]  /*2010*/  UISETP.NE.AND UP0, UPT, UR36, UR42, UPT ;  /* 0x0000002a2400728c */ /* 0x000fe4000bf05270 */
[----:B------:R-:W-:Y:S02]  /*2020*/  USEL UR20, UR37, URZ, UP2 ;  /* 0x000000ff25147287 */ /* 0x000fe40009000000 */
[----:B------:R-:W-:Y:S01]  /*2030*/  USEL UR21, UR29, URZ, UP1 ;  /* 0x000000ff1d157287 */ /* 0x000fe20008800000 */
[----:B------:R-:W-:Y:S04]  /*2040*/  UMOV UR28, UR8 ;  /* 0x00000008001c7c82 */ /* 0x000fe80008000000 */
[----:B---3--:R-:W-:Y:S07]  /*2050*/  BRA.U UP0, `(.L_x_29) ;  /* 0xfffffff900fc7547 */ /* 0x008fee000b83ffff */
.L_x_23:
[----:B------:R-:W-:Y:S01]  /*2060*/  ULEA UR4, UR31, UR30, 0x3 ;  /* 0x0000001e1f047291 */ /* 0x000fe2000f8e18ff */
[----:B-1----:R-:W-:Y:S01]  /*2070*/  MOV R0, UR27 ;  /* 0x0000001b00007c02 */ /* 0x002fe20008000f00 */
[----:B------:R-:W-:Y:S01]  /*2080*/  @!P1 SYNCS.ARRIVE.TRANS64.A1T0 RZ, [UR30+0xd8], RZ ;  /* 0x0000d8ffffff99a7 */ /* 0x000fe2000810001e */
[----:B------:R-:W-:Y:S02]  /*2090*/  UISETP.GE.AND UP0, UPT, UR51, 0x1, UPT ;  /* 0x000000013300788c */ /* 0x000fe4000bf06270 */
[----:B------:R-:W-:-:S04]  /*20a0*/  SHF.L.U32 R0, R0, 0x1f, RZ ;  /* 0x0000001f00007819 */ /* 0x000fc800000006ff */
[----:B--2---:R1:W2:Y:S03]  /*20b0*/  SYNCS.PHASECHK.TRANS64.TRYWAIT P0, [UR4+0x50], R0 ;  /* 0x00005000ff0075a7 */ /* 0x0042a60008001104 */
[----:B------:R-:W-:Y:S05]  /*20c0*/  BRA.U !UP0, `(.L_x_30) ;  /* 0x0000000508a47547 */ /* 0x000fea000b800000 */
[----:B------:R-:W3:Y:S01]  /*20d0*/  LDCU.128 UR8, c[0x0][0x480] ;  /* 0x00009000ff0877ac */ /* 0x000ee20008000c00 */
[----:B------:R-:W4:Y:S01]  /*20e0*/  LDCU.128 UR32, c[0x0][0x490] ;  /* 0x00009200ff2077ac */ /* 0x000f220008000c00 */
[----:B------:R-:W1:Y:S01]  /*20f0*/  LDCU UR13, c[0x0][0x4c8] ;  /* 0x00009900ff0d77ac */ /* 0x000e620008000800 */
        /* <DEDUP_REMOVED lines=10> */
[----:B------:R-:W1:Y:S05]  /*21a0*/  LDCU.64 UR40, c[0x0][0x390] ;  /* 0x00007200ff2877ac */ /* 0x000e6a0008000a00 */
[----:B------:R-:W-:Y:S01]  /*21b0*/  UMOV UR4, UR7 ;  /* 0x0000000700047c82 */ /* 0x000fe20008000000 */
[----:B------:R-:W1:Y:S01]  /*21c0*/  LDCU.64 UR24, c[0x0][0x4d0] ;  /* 0x00009a00ff1877ac */ /* 0x000e620008000a00 */
[----:B------:R-:W-:Y:S01]  /*21d0*/  USHF.R.U32.HI UR4, URZ, UR33, UR4 ;  /* 0x00000021ff047299 */ /* 0x000fe20008011604 */
[----:B------:R-:W4:Y:S03]  /*21e0*/  LDCU.64 UR32, c[0x0][0x4c0] ;  /* 0x00009800ff2077ac */ /* 0x000f260008000a00 */
[----:B------:R-:W-:-:S02]  /*21f0*/  USEL UR4, UR5, UR4, !UP0 ;  /* 0x0000000405047287 */ /* 0x000fc4000c000000 */
[----:B------:R-:W-:Y:S02]  /*2200*/  UISETP.NE.AND UP0, UPT, UR34, 0x1, UPT ;  /* 0x000000012200788c */ /* 0x000fe4000bf05270 */
[----:B------:R-:W-:Y:S02]  /*2210*/  UIMAD.WIDE.U32 UR6, UR4, UR35, URZ ;  /* 0x00000023040672a5 */ /* 0x000fe4000f8e00ff */
[----:B------:R-:W-:Y:S01]  /*2220*/  UIADD3 UR42, UPT, UPT, UR51, UR42, URZ ;  /* 0x0000002a332a7290 */ /* 0x000fe2000fffe0ff */
[----:B------:R-:W-:-:S04]  /*2230*/  UMOV UR37, UR51 ;  /* 0x0000003300257c82 */ /* 0x000fc80008000000 */
[----:B------:R-:W-:Y:S01]  /*2240*/  UMOV UR6, UR7 ;  /* 0x0000000700067c82 */ /* 0x000fe20008000000 */
[----:B------:R-:W-:Y:S02]  /*2250*/  UIADD3 UR7, UPT, UPT, -UR5, URZ, URZ ;  /* 0x000000ff05077290 */ /* 0x000fe4000fffe1ff */
[----:B---3--:R-:W-:Y:S02]  /*2260*/  USHF.R.U32.HI UR6, URZ, UR9, UR6 ;  /* 0x00000009ff067299 */ /* 0x008fe40008011606 */
[----:B------:R-:W-:Y:S02]  /*2270*/  UIMAD UR7, UR8, UR7, UR43 ;  /* 0x00000007080772a4 */ /* 0x000fe4000f8e022b */
[----:B------:R-:W-:Y:S02]  /*2280*/  USEL UR14, UR4, UR6, !UP0 ;  /* 0x00000006040e7287 */ /* 0x000fe4000c000000 */
[----:B------:R-:W-:Y:S02]  /*2290*/  UIADD3 UR6, UPT, UPT, -UR4, URZ, URZ ;  /* 0x000000ff04067290 */ /* 0x000fe4000fffe1ff */
[----:B------:R-:W-:-:S02]  /*22a0*/  UIADD3 UR9, UPT, UPT, -UR14, URZ, URZ ;  /* 0x000000ff0e097290 */ /* 0x000fc4000fffe1ff */
[----:B------:R-:W-:Y:S02]  /*22b0*/  UIMAD UR12, UR11, UR6, UR5 ;  /* 0x000000060b0c72a4 */ /* 0x000fe4000f8e0205 */
[----:B------:R-:W-:Y:S02]  /*22c0*/  UIMAD UR9, UR34, UR9, UR4 ;  /* 0x00000009220972a4 */ /* 0x000fe4000f8e0204 */
[----:B----4-:R-:W-:Y:S01]  /*22d0*/  UIMAD UR11, UR7, UR32, UR10 ;  /* 0x00000020070b72a4 */ /* 0x010fe2000f8e020a */
[----:B------:R-:W3:Y:S02]  /*22e0*/  LDCU UR43, c[0x0][0x38c] ;  /* 0x00007180ff2b77ac */ /* 0x000ee40008000800 */
[----:B------:R-:W4:Y:S01]  /*22f0*/  LDCU UR6, c[0x0][0x500] ;  /* 0x0000a000ff0677ac */ /* 0x000f220008000800 */
[----:B------:R-:W2:Y:S01]  /*2300*/  LDCU.64 UR4, c[0x0][0x4f8] ;  /* 0x00009f00ff0477ac */ /* 0x000ea20008000a00 */
[----:B-1----:R-:W-:Y:S02]  /*2310*/  UIMAD UR12, UR12, UR33, UR16 ;  /* 0x000000210c0c72a4 */ /* 0x002fe4000f8e0210 */
[----:B------:R-:W-:Y:S01]  /*2320*/  UIMAD UR13, UR9, UR13, UR17 ;  /* 0x0000000d090d72a4 */ /* 0x000fe2000f8e0211 */
[----:B------:R-:W-:-:S11]  /*2330*/  UMOV UR7, UR31 ;  /* 0x0000001f00077c82 */ /* 0x000fd60008000000 */
.L_x_36:
[----:B------:R-:W-:Y:S01]  /*2340*/  @!P3 MOV R3, 0xa000 ;  /* 0x0000a0000003b802 */ /* 0x000fe20000000f00 */
[----:B------:R-:W-:Y:S01]  /*2350*/  ULEA UR9, UR7, UR30, 0x3 ;  /* 0x0000001e07097291 */ /* 0x000fe2000f8e18ff */
[----:B--2---:R-:W-:Y:S11]  /*2360*/  @P0 BRA `(.L_x_31) ;  /* 0x0000000000100947 */ /* 0x004ff60003800000 */
[----:B------:R-:W-:Y:S04]  /*2370*/  MOV R0, UR27 ;  /* 0x0000001b00007c02 */ /* 0x000fe80008000f00 */
[----:B------:R-:W-:Y:S04]  /*2380*/  SHF.L.U32 R5, R0, 0x1f, RZ ;  /* 0x0000001f00057819 */ /* 0x000fe800000006ff */
[----:B------:R-:W1:Y:S02]  /*2390*/  SYNCS.PHASECHK.TRANS64.TRYWAIT P0, [UR9+0x50], R5 ;  /* 0x00005005ff0075a7 */ /* 0x000e640008001109 */
[----:B-1----:R-:W-:Y:S05]  /*23a0*/  @!P0 BRA `(.L_x_32) ;  /* 0x0000006800548947 */ /* 0x002fea0003800000 */
.L_x_31:
[----:B------:R2:W-:Y:S01]  /*23b0*/  @!P3 SYNCS.ARRIVE.TRANS64 RZ, [UR9], R3 ;  /* 0x00000003ffffb9a7 */ /* 0x0005e20008000009 */
[----:B------:R-:W-:Y:S04]  /*23c0*/  ULOP3.LUT UR8, UR38, 0x2, URZ, 0xfc, !UPT ;  /* 0x0000000226087892 */ /* 0x000fe8000f8efcff */
[----:B------:R-:W-:Y:S09]  /*23d0*/  UISETP.NE.AND UP0, UPT, UR8, 0x2, UPT ;  /* 0x000000020800788c */ /* 0x000ff2000bf05270 */
[----:B------:R-:W-:Y:S05]  /*23e0*/  BRA.U UP0, `(.L_x_33) ;  /* 0x0000000100047547 */ /* 0x000fea000b800000 */
[----:B---34-:R-:W-:Y:S05]  /*23f0*/  BPT.TRAP 0x1 ;  /* 0x000000040000795c */ /* 0x018fea0000300000 */
.L_x_33:
[----:B------:R-:W-:Y:S04]  /*2400*/  BSSY.RECONVERGENT B0, `(.L_x_34) ;  /* 0x0000003000007945 */ /* 0x000fe80003800200 */
[----:B------:R-:W-:Y:S05]  /*2410*/  @P2 BRA `(.L_x_35) ;  /* 0x0000000000042947 */ /* 0x000fea0003800000 */
[----:B---34-:R-:W-:Y:S05]  /*2420*/  BPT.TRAP 0x1 ;  /* 0x000000040000795c */ /* 0x018fea0000300000 */
.L_x_35:
[----:B---34-:R-:W-:Y:S05]  /*2430*/  BSYNC.RECONVERGENT B0 ;  /* 0x0000000000007941 */ /* 0x018fea0003800200 */
.L_x_34:
[----:B------:R-:W-:Y:S02]  /*2440*/  UIADD3 UR8, UPT, UPT, UR7, 0x1, URZ ;  /* 0x0000000107087890 */ /* 0x000fe4000fffe0ff */
[----:B------:R-:W-:Y:S02]  /*2450*/  UIMAD UR16, UR20, UR23, UR4 ;  /* 0x00000017141072a4 */ /* 0x000fe4000f8e0204 */
[----:B------:R-:W-:Y:S02]  /*2460*/  UISETP.NE.AND UP0, UPT, UR8, 0xa, UPT ;  /* 0x0000000a0800788c */ /* 0x000fe4000bf05270 */
[----:B------:R-:W-:Y:S02]  /*2470*/  UIMAD UR15, UR21, UR24, UR5 ;  /* 0x00000018150f72a4 */ /* 0x000fe4000f8e0205 */
[----:B------:R-:W-:Y:S02]  /*2480*/  USEL UR10, URZ, 0x1, UP0 ;  /* 0x00000001ff0a7887 */ /* 0x000fe40008000000 */
[----:B------:R-:W-:Y:S02]  /*2490*/  USEL UR31, UR8, URZ, UP0 ;  /* 0x000000ff081f7287 */ /* 0x000fe40008000000 */
[----:B------:R-:W-:Y:S02]  /*24a0*/  ULOP3.LUT UR27, UR27, UR10, URZ, 0x3c, !UPT ;  /* 0x0000000a1b1b7292 */ /* 0x000fe4000f8e3cff */
[----:B------:R-:W-:Y:S02]  /*24b0*/  ULEA UR8, UR31, UR30, 0x3 ;  /* 0x0000001e1f087291 */ /* 0x000fe4000f8e18ff */
[----:B------:R-:W-:Y:S02]  /*24c0*/  ULEA UR17, UR7, UR30, 0xc ;  /* 0x0000001e07117291 */ /* 0x000fe4000f8e60ff */
[----:B------:R-:W-:Y:S01]  /*24d0*/  ULEA UR15, UR15, UR16, 0x5 ;  /* 0x000000100f0f7291 */ /* 0x000fe2000f8e28ff */
[----:B-1----:R-:W-:Y:S01]  /*24e0*/  MOV R0, UR27 ;  /* 0x0000001b00007c02 */ /* 0x002fe20008000f00 */
[----:B------:R-:W-:Y:S02]  /*24f0*/  UIADD3 UR34, UP0, UPT, UR46, 0x80, URZ ;  /* 0x000000802e227890 */ /* 0x000fe4000ff1e0ff */
[----:B------:R-:W-:Y:S01]  /*2500*/  ULOP3.LUT UR9, UR9, 0xfefffff8, URZ, 0xc0, !UPT ;  /* 0xfefffff809097892 */ /* 0x000fe2000f8ec0ff */
[----:B--2---:R-:W-:Y:S01]  /*2510*/  SHF.L.U32 R3, R0, 0x1f, RZ ;  /* 0x0000001f00037819 */ /* 0x004fe200000006ff */
[----:B------:R-:W-:Y:S02]  /*2520*/  USHF.L.U32 UR10, UR28, 0x6, URZ ;  /* 0x000000061c0a7899 */ /* 0x000fe400080006ff */
[----:B------:R-:W-:Y:S01]  /*2530*/  UIADD3.X UR35, UPT, UPT, URZ, UR47, URZ, UP0, !UPT ;  /* 0x0000002fff237290 */ /* 0x000fe200087fe4ff */
[----:B------:R1:W2:Y:S01]  /*2540*/  SYNCS.PHASECHK.TRANS64.TRYWAIT P0, [UR8+0x50], R3 ;  /* 0x00005003ff0075a7 */ /* 0x0002a20008001108 */
[----:B------:R-:W-:Y:S02]  /*2550*/  ULEA UR8, UR7, UR30, 0xe ;  /* 0x0000001e07087291 */ /* 0x000fe4000f8e70ff */
[----:B------:R-:W-:Y:S02]  /*2560*/  UIMAD UR7, UR22, UR25, UR6 ;  /* 0x00000019160772a4 */ /* 0x000fe4000f8e0206 */
[----:B------:R-:W-:Y:S02]  /*2570*/  UIADD3 UR8, UPT, UPT, UR8, 0x6400, URZ ;  /* 0x0000640008087890 */ /* 0x000fe4000fffe0ff */
[----:B------:R-:W-:Y:S02]  /*2580*/  ULEA UR7, UR7, UR15, 0xa ;  /* 0x0000000f07077291 */ /* 0x000fe4000f8e50ff */
[----:B------:R-:W-:Y:S02]  /*2590*/  UIADD3 UR32, UP3, UPT, UR46, 0x200, URZ ;  /* 0x000002002e207890 */ /* 0x000fe4000ff7e0ff */
[----:B------:R-:W-:Y:S02]  /*25a0*/  UPRMT UR7, UR7, 0x5410, URZ ;  /* 0x0000541007077896 */ /* 0x000fe400080000ff */
[----:B------:R-:W-:Y:S02]  /*25b0*/  UIADD3.X UR33, UPT, UPT, URZ, UR47, URZ, UP3, !UPT ;  /* 0x0000002fff217290 */ /* 0x000fe40009ffe4ff */
[----:B------:R-:W-:Y:S02]  /*25c0*/  UIADD3 UR16, UPT, UPT, UR17, 0x2e400, URZ ;  /* 0x0002e40011107890 */ /* 0x000fe4000fffe0ff */
[----:B------:R-:W-:Y:S02]  /*25d0*/  UIADD3 UR36, UPT, UPT, UR20, 0x1, URZ ;  /* 0x0000000114247890 */ /* 0x000fe4000fffe0ff */
[----:B------:R-:W-:Y:S02]  /*25e0*/  UIADD3 UR29, UPT, UPT, UR21, 0x1, URZ ;  /* 0x00000001151d7890 */ /* 0x000fe4000fffe0ff */
[----:B------:R-:W-:Y:S02]  /*25f0*/  UISETP.NE.AND UP2, UPT, UR36, UR43, UPT ;  /* 0x0000002b2400728c */ /* 0x000fe4000bf45270 */
[----:B------:R-:W-:Y:S01]  /*2600*/  UIADD3 UR26, UPT, UPT, UR22, 0x1, URZ ;  /* 0x00000001161a7890 */ /* 0x000fe2000fffe0ff */
[----:B------:R-:W-:Y:S01]  /*2610*/  UMOV UR44, 0x0 ;  /* 0x00000000002c7882 */ /* 0x000fe20000000000 */
[----:B------:R-:W-:Y:S01]  /*2620*/  UMOV UR45, 0x10000000 ;  /* 0x10000000002d7882 */ /* 0x000fe20000000000 */
[----:B------:R-:W-:Y:S01]  /*2630*/  UMOV UR17, UR9 ;  /* 0x0000000900117c82 */ /* 0x000fe20008000000 */
[----:B------:R3:W-:Y:S01]  /*2640*/  UTMALDG.5D.IM2COL.2CTA [UR8], [UR34], UR7, desc[UR44] ;  /* 0x00002c08220073b4 */ /* 0x0007e20008261007 */
[----:B------:R-:W-:Y:S04]  /*2650*/  UMOV UR18, UR10 ;  /* 0x0000000a00127c82 */ /* 0x000fe80008000000 */
[----:B------:R-:W-:Y:S04]  /*2660*/  @UP2 UIADD3 UR29, UPT, UPT, UR21, URZ, URZ ;  /* 0x000000ff151d2290 */ /* 0x000fe8000fffe0ff */
[----:B------:R-:W-:Y:S01]  /*2670*/  UISETP.NE.AND UP1, UPT, UR29, UR40, UPT ;  /* 0x000000281d00728c */ /* 0x000fe2000bf25270 */
[----:B------:R4:W-:Y:S10]  /*2680*/  UTMALDG.5D.2CTA [UR16], [UR32], desc[UR44] ;  /* 0x00002c10200075b4 */ /* 0x0009f40008221000 */
[----:B------:R-:W-:Y:S04]  /*2690*/  @UP1 UIADD3 UR26, UPT, UPT, UR22, URZ, URZ ;  /* 0x000000ff161a1290 */ /* 0x000fe8000fffe0ff */
[----:B------:R-:W-:Y:S02]  /*26a0*/  UISETP.NE.AND UP0, UPT, UR26, UR41, UPT ;  /* 0x000000291a00728c */ /* 0x000fe4000bf05270 */
[----:B---3--:R-:W-:Y:S09]  /*26b0*/  UIADD3 UR8, UPT, UPT, UR28, 0x1, URZ ;  /* 0x000000011c087890 */ /* 0x008ff2000fffe0ff */
[----:B------:R-:W-:Y:S02]  /*26c0*/  @UP0 UIADD3 UR8, UPT, UPT, UR28, URZ, URZ ;  /* 0x000000ff1c080290 */ /* 0x000fe4000fffe0ff */
[----:B------:R-:W-:Y:S02]  /*26d0*/  UIADD3 UR7, UPT, UPT, UR37, -0x1, URZ ;  /* 0xffffffff25077890 */ /* 0x000fe4000fffe0ff */
[----:B----4-:R-:W-:Y:S02]  /*26e0*/  USEL UR22, UR26, URZ, UP0 ;  /* 0x000000ff1a167287 */ /* 0x010fe40008000000 */
[----:B------:R-:W-:Y:S02]  /*26f0*/  UISETP.GT.U32.AND UP0, UPT, UR37, 0x1, UPT ;  /* 0x000000012500788c */ /* 0x000fe4000bf04070 */
[----:B------:R-:W-:Y:S02]  /*2700*/  USEL UR20, UR36, URZ, UP2 ;  /* 0x000000ff24147287 */ /* 0x000fe40009000000 */
[----:B------:R-:W-:Y:S01]  /*2710*/  USEL UR21, UR29, URZ, UP1 ;  /* 0x000000ff1d157287 */ /* 0x000fe20008800000 */
[----:B------:R-:W-:Y:S01]  /*2720*/  UMOV UR37, UR7 ;  /* 0x0000000700257c82 */ /* 0x000fe20008000000 */
[----:B------:R-:W-:Y:S01]  /*2730*/  UMOV UR7, UR31 ;  /* 0x0000001f00077c82 */ /* 0x000fe20008000000 */
[----:B------:R-:W-:Y:S02]  /*2740*/  UMOV UR28, UR8 ;  /* 0x00000008001c7c82 */ /* 0x000fe40008000000 */
[----:B-1----:R-:W-:Y:S07]  /*2750*/  BRA.U UP0, `(.L_x_36) ;  /* 0xfffffff900f87547 */ /* 0x002fee000b83ffff */
.L_x_30:
[----:B------:R-:W-:Y:S01]  /*2760*/  SHF.L.U32 R3, R2, 0x1f, RZ ;  /* 0x0000001f02037819 */ /* 0x000fe200000006ff */
[----:B------:R-:W-:-:S03]  /*2770*/  NOP ;  /* 0x0000000000007918 */ /* 0x000fc60000000000 */
[----:B--2---:R-:W2:Y:S02]  /*2780*/  SYNCS.PHASECHK.TRANS64.TRYWAIT P0, [UR30+0xe0], R3 ;  /* 0x0000e003ff0075a7 */ /* 0x004ea4000800111e */
[----:B--2---:R-:W-:Y:S05]  /*2790*/  @!P0 BRA `(.L_x_37) ;  /* 0x0000006400708947 */ /* 0x004fea0003800000 */
.L_x_136:
[----:B------:R-:W2:Y:S01]  /*27a0*/  LDS.128 R4, [UR30+0x120] ;  /* 0x0001201eff047984 */ /* 0x000ea20008000c00 */
[----:B------:R-:W-:Y:S02]  /*27b0*/  UIADD3 UR4, UPT, UPT, UR30, 0xe8, URZ ;  /* 0x000000e81e047890 */ /* 0x000fe4000fffe0ff */
[----:B------:R-:W-:Y:S01]  /*27c0*/  UISETP.GE.AND UP0, UPT, UR39, 0x1, UPT ;  /* 0x000000012700788c */ /* 0x000fe2000bf06270 */
[----:B------:R-:W-:Y:S01]  /*27d0*/  @!PT LDS RZ, [RZ] ;  /* 0x00000000fffff984 */ /* 0x000fe20000000800 */
[----:B------:R-:W-:Y:S01]  /*27e0*/  @!PT LDS RZ, [RZ] ;  /* 0x00000000fffff984 */ /* 0x000fe20000000800 */
[----:B------:R-:W-:Y:S01]  /*27f0*/  @!PT LDS RZ, [RZ] ;  /* 0x00000000fffff984 */ /* 0x000fe20000000800 */
[----:B------:R-:W-:Y:S01]  /*2800*/  @!PT LDS RZ, [RZ] ;  /* 0x00000000fffff984 */ /* 0x000fe20000000800 */
[----:B------:R3:W-:Y:S06]  /*2810*/  MEMBAR.ALL.CTA ;  /* 0x0000000000007992 */ /* 0x0007ec0000008000 */
[----:B---3--:R-:W3:Y:S01]  /*2820*/  FENCE.VIEW.ASYNC.S ;  /* 0x00000000000073c6 */ /* 0x008ee20000000000 */
[----:B------:R-:W-:-:S09]  /*2830*/  UPRMT UR4, URZ, 0x654, UR4 ;  /* 0x00000654ff047896 */ /* 0x000fd20008000004 */
[----:B---3--:R-:W-:Y:S01]  /*2840*/  SYNCS.ARRIVE.TRANS64.RED.A1T0 RZ, [UR4], RZ ;  /* 0x000000ffffff79a7 */ /* 0x008fe20008100404 */
[----:B--2---:R-:W-:-:S13]  /*2850*/  LOP3.LUT P0, RZ, R6, 0x1, RZ, 0xc0, !PT ;  /* 0x0000000106ff7812 */ /* 0x004fda000780c0ff */
[----:B------:R-:W-:Y:S01]  /*2860*/  VOTEU.ANY UP1, P0 ;  /* 0x0000000000ff7886 */ /* 0x000fe20000020100 */
[----:B------:R-:W-:-:S13]  /*2870*/  PLOP3.LUT P0, PT, PT, PT, UP1, 0x80, 0x8 ;  /* 0x000000000008781c */ /* 0x000fda0003f0f018 */
[----:B-1----:R-:W-:Y:S02]  /*2880*/  @P0 MOV R0, R4 ;  /* 0x0000000400000202 */ /* 0x002fe40000000f00 */
[----:B------:R-:W-:Y:S02]  /*2890*/  @P0 LOP3.LUT R4, R5, 0xffff, RZ, 0xc0, !PT ;  /* 0x0000ffff05040812 */ /* 0x000fe400078ec0ff */
[----:B------:R-:W-:Y:S02]  /*28a0*/  @P0 R2UR UR6, R0 ;  /* 0x00000000000602ca */ /* 0x000fe400000e0000 */
[----:B------:R-:W-:-:S11]  /*28b0*/  @P0 R2UR UR5, R4 ;  /* 0x00000000040502ca */ /* 0x000fd600000e0000 */
[----:B------:R-:W-:Y:S02]  /*28c0*/  @UP1 UMOV UR50, UR6 ;  /* 0x0000000600321c82 */ /* 0x000fe40008000000 */
[----:B------:R-:W-:Y:S01]  /*28d0*/  @UP1 UMOV UR48, UR5 ;  /* 0x0000000500301c82 */ /* 0x000fe20008000000 */
[----:B------:R-:W-:Y:S05]  /*28e0*/  BRA.U !UP0, `(.L_x_38) ;  /* 0x0000000108d47547 */ /* 0x000fea000b800000 */
[----:B------:R-:W1:Y:S01]  /*28f0*/  LDCU.128 UR16, c[0x0][0xc10] ;  /* 0x00018200ff1077ac */ /* 0x000e620008000c00 */
[----:B------:R-:W2:Y:S01]  /*2900*/  LDCU UR20, c[0x0][0xc20] ;  /* 0x00018400ff1477ac */ /* 0x000ea20008000800 */
[----:B------:R-:W3:Y:S01]  /*2910*/  LDCU UR13, c[0x0][0xc0c] ;  /* 0x00018180ff0d77ac */ /* 0x000ee20008000800 */
[----:B------:R-:W4:Y:S01]  /*2920*/  LDCU.64 UR14, c[0x0][0xc28] ;  /* 0x00018500ff0e77ac */ /* 0x000f220008000a00 */
[----:B------:R-:W-:Y:S02]  /*2930*/  UISETP.NE.AND UP3, UPT, UR39, 0x1, UPT ;  /* 0x000000012700788c */ /* 0x000fe4000bf65270 */
[----:B-1----:R-:W-:Y:S02]  /*2940*/  UIMAD.WIDE.U32 UR4, UR52, UR19, URZ ;  /* 0x00000013340472a5 */ /* 0x002fe4000f8e00ff */
[----:B------:R-:W-:Y:S02]  /*2950*/  UIMAD.WIDE.U32 UR6, UR54, UR16, URZ ;  /* 0x00000010360672a5 */ /* 0x000fe4000f8e00ff */
[----:B------:R-:W-:-:S02]  /*2960*/  UISETP.NE.AND UP0, UPT, UR18, 0x1, UPT ;  /* 0x000000011200788c */ /* 0x000fc4000bf05270 */
[----:B------:R-:W-:Y:S01]  /*2970*/  UIMAD.WIDE.U32 UR10, UR48, UR19, URZ ;  /* 0x00000013300a72a5 */ /* 0x000fe2000f8e00ff */
[----:B------:R-:W-:Y:S01]  /*2980*/  UMOV UR4, UR5 ;  /* 0x0000000500047c82 */ /* 0x000fe20008000000 */
[----:B---3--:R-:W-:Y:S02]  /*2990*/  UISETP.NE.AND UP2, UPT, UR13, 0x1, UPT ;  /* 0x000000010d00788c */ /* 0x008fe4000bf45270 */
[----:B--2---:R-:W-:Y:S02]  /*29a0*/  USHF.R.U32.HI UR5, URZ, UR20, UR4 ;  /* 0x00000014ff057299 */ /* 0x004fe40008011604 */
[----:B------:R-:W-:Y:S01]  /*29b0*/  UIMAD.WIDE.U32 UR8, UR50, UR16, URZ ;  /* 0x00000010320872a5 */ /* 0x000fe2000f8e00ff */
[----:B------:R-:W-:Y:S01]  /*29c0*/  UMOV UR4, UR7 ;  /* 0x0000000700047c82 */ /* 0x000fe20008000000 */
[----:B------:R-:W-:Y:S02]  /*29d0*/  USEL UR5, UR52, UR5, !UP0 ;  /* 0x0000000534057287 */ /* 0x000fe4000c000000 */
[----:B------:R-:W-:-:S02]  /*29e0*/  USHF.R.U32.HI UR4, URZ, UR17, UR4 ;  /* 0x00000011ff047299 */ /* 0x000fc40008011604 */
[----:B----4-:R-:W-:Y:S02]  /*29f0*/  UIMAD.WIDE.U32 UR6, UR5, UR14, URZ ;  /* 0x0000000e050672a5 */ /* 0x010fe4000f8e00ff */
[----:B------:R-:W-:Y:S01]  /*2a00*/  USEL UR12, UR54, UR4, !UP2 ;  /* 0x00000004360c7287 */ /* 0x000fe2000d000000 */
[----:B------:R-:W-:Y:S02]  /*2a10*/  UMOV UR8, UR9 ;  /* 0x0000000900087c82 */ /* 0x000fe40008000000 */
[----:B------:R-:W-:Y:S01]  /*2a20*/  UMOV UR4, UR11 ;  /* 0x0000000b00047c82 */ /* 0x000fe20008000000 */
[----:B------:R-:W-:Y:S01]  /*2a30*/  UIMAD.WIDE.U32 UR10, UR12, UR14, URZ ;  /* 0x0000000e0c0a72a5 */ /* 0x000fe2000f8e00ff */
[----:B------:R-:W-:Y:S01]  /*2a40*/  UMOV UR6, UR7 ;  /* 0x0000000700067c82 */ /* 0x000fe20008000000 */
[----:B------:R-:W-:Y:S02]  /*2a50*/  USHF.R.U32.HI UR4, URZ, UR20, UR4 ;  /* 0x00000014ff047299 */ /* 0x000fe40008011604 */
[----:B------:R-:W-:-:S02]  /*2a60*/  @UP3 USHF.R.U32.HI UR5, URZ, UR15, UR6 ;  /* 0x0000000fff053299 */ /* 0x000fc40008011606 */
[----:B------:R-:W-:Y:S01]  /*2a70*/  USHF.R.U32.HI UR17, URZ, UR17, UR8 ;  /* 0x00000011ff117299 */ /* 0x000fe20008011608 */
[----:B------:R-:W-:Y:S01]  /*2a80*/  UMOV UR6, UR11 ;  /* 0x0000000b00067c82 */ /* 0x000fe20008000000 */
[----:B------:R-:W-:Y:S02]  /*2a90*/  USEL UR4, UR48, UR4, !UP0 ;  /* 0x0000000430047287 */ /* 0x000fe4000c000000 */
[----:B------:R-:W-:Y:S02]  /*2aa0*/  @UP3 USHF.R.U32.HI UR12, URZ, UR15, UR6 ;  /* 0x0000000fff0c3299 */ /* 0x000fe40008011606 */
[----:B------:R-:W-:Y:S02]  /*2ab0*/  UIMAD UR6, UR39, UR5, URZ ;  /* 0x00000005270672a4 */ /* 0x000fe4000f8e02ff */
[----:B------:R-:W-:Y:S02]  /*2ac0*/  USEL UR5, UR50, UR17, !UP2 ;  /* 0x0000001132057287 */ /* 0x000fe4000d000000 */
[----:B------:R-:W-:-:S02]  /*2ad0*/  UIMAD UR8, UR39, UR12, URZ ;  /* 0x0000000c270872a4 */ /* 0x000fc4000f8e02ff */
[----:B------:R-:W-:Y:S02]  /*2ae0*/  UISETP.GE.AND UP0, UPT, UR4, UR6, UPT ;  /* 0x000000060400728c */ /* 0x000fe4000bf06270 */
[----:B------:R-:W-:Y:S02]  /*2af0*/  UIMAD.WIDE.U32 UR6, UR4, UR14, URZ ;  /* 0x0000000e040672a5 */ /* 0x000fe4000f8e00ff */
[----:B------:R-:W-:Y:S02]  /*2b00*/  UISETP.GE.OR UP0, UPT, UR5, UR8, UP0 ;  /* 0x000000080500728c */ /* 0x000fe40008706670 */
[----:B------:R-:W-:Y:S02]  /*2b10*/  UIMAD.WIDE.U32 UR8, UR5, UR14, URZ ;  /* 0x0000000e050872a5 */ /* 0x000fe4000f8e00ff */
[----:B------:R-:W-:Y:S01]  /*2b20*/  UIADD3 UR10, UPT, UPT, -UR4, URZ, URZ ;  /* 0x000000ff040a7290 */ /* 0x000fe2000fffe1ff */
[----:B------:R-:W-:Y:S02]  /*2b30*/  UMOV UR6, UR7 ;  /* 0x0000000700067c82 */ /* 0x000fe40008000000 */
[----:B------:R-:W-:-:S02]  /*2b40*/  USHF.R.U32.HI UR6, URZ, UR15, UR6 ;  /* 0x0000000fff067299 */ /* 0x000fc40008011606 */
[----:B------:R-:W-:Y:S02]  /*2b50*/  UIMAD UR10, UR18, UR10, UR48 ;  /* 0x0000000a120a72a4 */ /* 0x000fe4000f8e0230 */
[----:B------:R-:W-:Y:S01]  /*2b60*/  USEL UR6, UR4, UR6, !UP3 ;  /* 0x0000000604067287 */ /* 0x000fe2000d800000 */
[----:B------:R-:W-:Y:S01]  /*2b70*/  @!UP0 UMOV UR7, UR9 ;  /* 0x0000000900078c82 */ /* 0x000fe20008000000 */
[----:B------:R-:W-:Y:S02]  /*2b80*/  UIADD3 UR9, UPT, UPT, -UR5, URZ, URZ ;  /* 0x000000ff05097290 */ /* 0x000fe4000fffe1ff */
[----:B------:R-:W-:Y:S02]  /*2b90*/  @!UP0 USHF.R.U32.HI UR7, URZ, UR15, UR7 ;  /* 0x0000000fff078299 */ /* 0x000fe40008011607 */
[----:B------:R-:W-:Y:S02]  /*2ba0*/  UIADD3 UR8, UPT, UPT, -UR6, URZ, URZ ;  /* 0x000000ff06087290 */ /* 0x000fe4000fffe1ff */
[----:B------:R-:W-:-:S02]  /*2bb0*/  @!UP0 USEL UR7, UR5, UR7, !UP3 ;  /* 0x0000000705078287 */ /* 0x000fc4000d800000 */
[----:B------:R-:W-:Y:S02]  /*2bc0*/  UIMAD UR8, UR39, UR8, UR4 ;  /* 0x00000008270872a4 */ /* 0x000fe4000f8e0204 */
[----:B------:R-:W-:Y:S02]  /*2bd0*/  @!UP0 UIADD3 UR6, UPT, UPT, UR6, -UR7, URZ ;  /* 0x8000000706068290 */ /* 0x000fe4000fffe0ff */
[----:B------:R-:W-:Y:S02]  /*2be0*/  @!UP0 UIMAD UR7, UR8, UR12, UR7 ;  /* 0x0000000c080782a4 */ /* 0x000fe4000f8e0207 */
[----:B------:R-:W-:Y:S02]  /*2bf0*/  @!UP0 UIMAD UR4, UR39, UR6, UR5 ;  /* 0x00000006270482a4 */ /* 0x000fe4000f8e0205 */
[----:B------:R-:W-:Y:S02]  /*2c00*/  UIMAD UR6, UR13, UR9, UR50 ;  /* 0x000000090d0672a4 */ /* 0x000fe4000f8e0232 */
[----:B------:R-:W-:Y:S01]  /*2c10*/  UIMAD UR48, UR4, UR18, UR10 ;  /* 0x00000012043072a4 */ /* 0x000fe2000f8e020a */
[----:B------:R-:W-:-:S02]  /*2c20*/  @!UP0 UMOV UR5, UR7 ;  /* 0x0000000700058c82 */ /* 0x000fc40008000000 */
[----:B------:R-:W-:-:S12]  /*2c30*/  UIMAD UR50, UR5, UR13, UR6 ;  /* 0x0000000d053272a4 */ /* 0x000fd8000f8e0206 */
.L_x_38:
[----:B------:R-:W1:Y:S02]  /*2c40*/  LDCU UR4, c[0x0][0xc30] ;  /* 0x00018600ff0477ac */ /* 0x000e640008000800 */
[----:B-1----:R-:W-:-:S09]  /*2c50*/  UISETP.NE.AND UP0, UPT, UR4, 0x1, UPT ;  /* 0x000000010400788c */ /* 0x002fd2000bf05270 */
[----:B------:R-:W-:Y:S05]  /*2c60*/  BRA.U UP0, `(.L_x_39) ;  /* 0x0000000100447547 */ /* 0x000fea000b800000 */
[----:B------:R-:W1:Y:S01]  /*2c70*/  LDCU.128 UR8, c[0x0][0xc10] ;  /* 0x00018200ff0877ac */ /* 0x000e620008000c00 */
[----:B------:R-:W2:Y:S01]  /*2c80*/  LDCU UR12, c[0x0][0xc0c] ;  /* 0x00018180ff0c77ac */ /* 0x000ea20008000800 */
[----:B------:R-:W3:Y:S01]  /*2c90*/  LDCU UR13, c[0x0][0xc20] ;  /* 0x00018400ff0d77ac */ /* 0x000ee20008000800 */
[----:B-1----:R-:W-:Y:S02]  /*2ca0*/  UIMAD.WIDE.U32 UR6, UR50, UR8, URZ ;  /* 0x00000008320672a5 */ /* 0x002fe4000f8e00ff */
[----:B------:R-:W-:Y:S02]  /*2cb0*/  UIMAD.WIDE.U32 UR4, UR48, UR11, URZ ;  /* 0x0000000b300472a5 */ /* 0x000fe4000f8e00ff */
[----:B--2---:R-:W-:Y:S02]  /*2cc0*/  UISETP.NE.AND UP2, UPT, UR12, 0x1, UPT ;  /* 0x000000010c00788c */ /* 0x004fe4000bf45270 */
[----:B------:R-:W-:Y:S01]  /*2cd0*/  UISETP.NE.AND UP0, UPT, UR10, 0x1, UPT ;  /* 0x000000010a00788c */ /* 0x000fe2000bf05270 */
[----:B------:R-:W-:-:S02]  /*2ce0*/  UMOV UR6, UR7 ;  /* 0x0000000700067c82 */ /* 0x000fc40008000000 */
[----:B------:R-:W-:Y:S01]  /*2cf0*/  UMOV UR4, UR5 ;  /* 0x0000000500047c82 */ /* 0x000fe20008000000 */
[----:B------:R-:W-:Y:S02]  /*2d00*/  USHF.R.U32.HI UR6, URZ, UR9, UR6 ;  /* 0x00000009ff067299 */ /* 0x000fe40008011606 */
[----:B---3--:R-:W-:Y:S02]  /*2d10*/  USHF.R.U32.HI UR4, URZ, UR13, UR4 ;  /* 0x0000000dff047299 */ /* 0x008fe40008011604 */
[----:B------:R-:W-:Y:S02]  /*2d20*/  USEL UR5, UR50, UR6, !UP2 ;  /* 0x0000000632057287 */ /* 0x000fe4000d000000 */
[----:B------:R-:W-:-:S04]  /*2d30*/  USEL UR4, UR48, UR4, !UP0 ;  /* 0x0000000430047287 */ /* 0x000fc8000c000000 */
[----:B------:R-:W-:Y:S02]  /*2d40*/  UIADD3 UR6, UPT, UPT, UR5, -UR4, URZ ;  /* 0x8000000405067290 */ /* 0x000fe4000fffe0ff */
[----:B------:R-:W-:Y:S02]  /*2d50*/  UIADD3 UR4, UPT, UPT, -UR5, UR4, URZ ;  /* 0x0000000405047290 */ /* 0x000fe4000fffe1ff */
[----:B------:R-:W-:Y:S02]  /*2d60*/  UIMAD UR48, UR6, UR10, UR48 ;  /* 0x0000000a063072a4 */ /* 0x000fe4000f8e0230 */
[----:B------:R-:W-:-:S12]  /*2d70*/  UIMAD UR50, UR4, UR12, UR50 ;  /* 0x0000000c043272a4 */ /* 0x000fd8000f8e0232 */
.L_x_39:
[----:B------:R-:W-:Y:S01]  /*2d80*/  R2UR UR5, R93 ;  /* 0x000000005d0572ca */ /* 0x000fe200000e0000 */
[----:B------:R-:W-:Y:S01]  /*2d90*/  UMOV UR36, UR42 ;  /* 0x0000002a00247c82 */ /* 0x000fe20008000000 */
[----:B------:R-:W-:Y:S02]  /*2da0*/  R2UR UR4, R92 ;  /* 0x000000005c0472ca */ /* 0x000fe400000e0000 */
[----:B------:R-:W-:Y:S02]  /*2db0*/  PLOP3.LUT P1, PT, PT, PT, PT, 0x80, 0x8 ;  /* 0x000000000008781c */ /* 0x000fe40003f2f070 */
[----:B------:R-:W-:-:S07]  /*2dc0*/  LOP3.LUT R2, R2, 0x1, RZ, 0x3c, !PT ;  /* 0x0000000102027812 */ /* 0x000fce00078e3cff */
[----:B------:R-:W-:Y:S02]  /*2dd0*/  UIADD3 UR53, UPT, UPT, UR50, UR5, URZ ;  /* 0x0000000532357290 */ /* 0x000fe4000fffe0ff */
[----:B------:R-:W-:Y:S01]  /*2de0*/  UIADD3 UR23, UPT, UPT, UR48, UR4, URZ ;  /* 0x0000000430177290 */ /* 0x000fe2000fffe0ff */
[----:B------:R-:W-:Y:S11]  /*2df0*/  BRA.U UP1, `(.L_x_40) ;  /* 0xffffffe901a47547 */ /* 0x000ff6000b83ffff */
[----:B------:R-:W-:Y:S01]  /*2e00*/  UIADD3 UR30, UPT, UPT, UR30, 0x50, URZ ;  /* 0x000000501e1e7890 */ /* 0x000fe2000fffe0ff */
[----:B------:R-:W-:-:S03]  /*2e10*/  MOV R3, UR27 ;  /* 0x0000001b00037c02 */ /* 0x000fc60008000f00 */
[----:B------:R-:W-:Y:S01]  /*2e20*/  ULEA UR4, UR31, UR30, 0x3 ;  /* 0x0000001e1f047291 */ /* 0x000fe2000f8e18ff */
[----:B------:R-:W-:-:S08]  /*2e30*/  SHF.L.U32 R3, R3, 0x1f, RZ ;  /* 0x0000001f03037819 */ /* 0x000fd000000006ff */
[----:B------:R-:W1:Y:S02]  /*2e40*/  SYNCS.PHASECHK.TRANS64.TRYWAIT P0, [UR4], R3 ;  /* 0x00000003ff0075a7 */ /* 0x000e640008001104 */
[----:B-1----:R-:W-:Y:S05]  /*2e50*/  @!P0 BRA `(.L_x_41) ;  /* 0x0000005c00d88947 */ /* 0x002fea0003800000 */
.L_x_138:
[----:B------:R-:W-:-:S04]  /*2e60*/  UIADD3 UR4, UPT, UPT, UR31, 0x1, URZ ;  /* 0x000000011f047890 */ /* 0x000fc8000fffe0ff */
[----:B------:R-:W-:-:S04]  /*2e70*/  UISETP.NE.AND UP0, UPT, UR4, 0xa, UPT ;  /* 0x0000000a0400788c */ /* 0x000fc8000bf05270 */
[----:B------:R-:W-:Y:S02]  /*2e80*/  USEL UR5, URZ, 0x1, UP0 ;  /* 0x00000001ff057887 */ /* 0x000fe40008000000 */
[----:B------:R-:W-:Y:S02]  /*2e90*/  USEL UR4, UR4, URZ, UP0 ;  /* 0x000000ff04047287 */ /* 0x000fe40008000000 */
[----:B------:R-:W-:Y:S02]  /*2ea0*/  ULOP3.LUT UR6, UR27, UR5, URZ, 0x3c, !UPT ;  /* 0x000000051b067292 */ /* 0x000fe4000f8e3cff */
[----:B------:R-:W-:-:S04]  /*2eb0*/  ULEA UR5, UR4, UR30, 0x3 ;  /* 0x0000001e04057291 */ /* 0x000fc8000f8e18ff */
[----:B-1----:R-:W-:-:S04]  /*2ec0*/  MOV R3, UR6 ;  /* 0x0000000600037c02 */ /* 0x002fc80008000f00 */
[----:B------:R-:W-:-:S04]  /*2ed0*/  SHF.L.U32 R3, R3, 0x1f, RZ ;  /* 0x0000001f03037819 */ /* 0x000fc800000006ff */
[----:B------:R-:W1:Y:S02]  /*2ee0*/  SYNCS.PHASECHK.TRANS64.TRYWAIT P0, [UR5], R3 ;  /* 0x00000003ff0075a7 */ /* 0x000e640008001105 */
[----:B-1----:R-:W-:Y:S05]  /*2ef0*/  @!P0 BRA `(.L_x_42) ;  /* 0x0000005c00c88947 */ /* 0x002fea0003800000 */
.L_x_140:
        /* <DEDUP_REMOVED lines=10> */
.L_x_142:
        /* <DEDUP_REMOVED lines=10> */
.L_x_144:
        /* <DEDUP_REMOVED lines=10> */
.L_x_146:
        /* <DEDUP_REMOVED lines=10> */
.L_x_148:
        /* <DEDUP_REMOVED lines=10> */
.L_x_150:
        /* <DEDUP_REMOVED lines=10> */
.L_x_152:
        /* <DEDUP_REMOVED lines=10> */
.L_x_154:
[----:B------:R-:W-:-:S04]  /*3360*/  UIADD3 UR4, UPT, UPT, UR4, 0x1, URZ ;  /* 0x0000000104047890 */ /* 0x000fc8000fffe0ff */
[----:B------:R-:W-:-:S04]  /*3370*/  UISETP.NE.AND UP0, UPT, UR4, 0xa, UPT ;  /* 0x0000000a0400788c */ /* 0x000fc8000bf05270 */
[----:B------:R-:W-:Y:S02]  /*3380*/  USEL UR5, URZ, 0x1, UP0 ;  /* 0x00000001ff057887 */ /* 0x000fe40008000000 */
[----:B------:R-:W-:Y:S02]  /*3390*/  USEL UR4, UR4, URZ, UP0 ;  /* 0x000000ff04047287 */ /* 0x000fe40008000000 */
[----:B------:R-:W-:Y:S02]  /*33a0*/  ULOP3.LUT UR5, UR6, UR5, URZ, 0x3c, !UPT ;  /* 0x0000000506057292 */ /* 0x000fe4000f8e3cff */
[----:B------:R-:W-:-:S04]  /*33b0*/  ULEA UR4, UR4, UR30, 0x3 ;  /* 0x0000001e04047291 */ /* 0x000fc8000f8e18ff */
[----:B------:R-:W-:Y:S02]  /*33c0*/  IMAD.U32 R2, RZ, RZ, UR5 ;  /* 0x00000005ff027e24 */ /* 0x000fe4000f8e00ff */
[----:B-1----:R-:W-:-:S03]  /*33d0*/  MOV R0, UR4 ;  /* 0x0000000400007c02 */ /* 0x002fc60008000f00 */
[----:B------:R-:W-:-:S07]  /*33e0*/  SHF.L.U32 R3, R2, 0x1f, RZ ;  /* 0x0000001f02037819 */ /* 0x000fce00000006ff */
.L_x_50:
[----:B-1----:R1:W2:Y:S02]  /*33f0*/  SYNCS.PHASECHK.TRANS64.TRYWAIT P0, [R0+URZ], R3 ;  /* 0x00000003000075a7 */ /* 0x0022a400080011ff */
[----:B--2---:R-:W-:Y:S05]  /*3400*/  @!P0 NANOSLEEP.SYNCS 0x989680 ;  /* 0x009896800000895d */ /* 0x004fea0003900000 */
[----:B------:R-:W2:Y:S02]  /*3410*/  @!P0 SYNCS.PHASECHK.TRANS64 P0, [R0+URZ], R3 ;  /* 0x00000003000085a7 */ /* 0x000ea400080010ff */
[----:B--2---:R-:W-:Y:S05]  /*3420*/  @P0 EXIT ;  /* 0x000000000000094d */ /* 0x004fea0003800000 */
[----:B------:R-:W-:Y:S05]  /*3430*/  BRA `(.L_x_50) ;  /* 0xfffffffc00ec7947 */ /* 0x000fea000383ffff */
.L_x_22:
[----:B------:R-:W2:Y:S02]  /*3440*/  S2UR UR4, SR_CgaCtaId ;  /* 0x00000000000479c3 */ /* 0x000ea40000008800 */
[----:B--2---:R-:W-:-:S04]  /*3450*/  UISETP.NE.AND UP0, UPT, UR4, URZ, UPT ;  /* 0x000000ff0400728c */ /* 0x004fc8000bf05270 */
[----:B------:R-:W-:-:S09]  /*3460*/  UISETP.NE.OR UP0, UPT, UR18, 0x1, UP0 ;  /* 0x000000011200788c */ /* 0x000fd20008705670 */
[----:B------:R-:W-:Y:S05]  /*3470*/  BRA.U UP0, `(.L_x_51) ;  /* 0x0000000100b47547 */ /* 0x000fea000b800000 */
[----:B------:R-:W2:Y:S01]  /*3480*/  S2UR UR5, SR_CgaCtaId ;  /* 0x00000000000579c3 */ /* 0x000ea20000008800 */
[----:B------:R-:W-:Y:S01]  /*3490*/  UMOV UR4, 0x400 ;  /* 0x0000040000047882 */ /* 0x000fe20000000000 */
[----:B------:R-:W-:Y:S01]  /*34a0*/  HFMA2 R2, -RZ, RZ, 0, 5.9604644775390625e-08 ;  /* 0x00000001ff027431 */ /* 0x000fe200000001ff */
[----:B------:R-:W-:Y:S01]  /*34b0*/  ISETP.GE.U32.AND P0, PT, R3, 0x2, PT ;  /* 0x000000020300780c */ /* 0x000fe20003f06070 */
[----:B------:R-:W-:Y:S01]  /*34c0*/  IMAD.MOV.U32 R8, RZ, RZ, RZ ;  /* 0x000000ffff087224 */ /* 0x000fe200078e00ff */
[----:B--2---:R-:W-:-:S04]  /*34d0*/  ULEA UR4, UR5, UR4, 0x18 ;  /* 0x0000000405047291 */ /* 0x004fc8000f8ec0ff */
[----:B------:R-:W-:Y:S02]  /*34e0*/  UIADD3 UR5, UPT, UPT, UR4, 0xe8, URZ ;  /* 0x000000e804057890 */ /* 0x000fe4000fffe0ff */
[----:B------:R-:W-:Y:S02]  /*34f0*/  UIADD3 UR8, UPT, UPT, UR4, 0xe0, URZ ;  /* 0x000000e004087890 */ /* 0x000fe4000fffe0ff */
[----:B------:R-:W-:-:S12]  /*3500*/  UPRMT UR5, URZ, 0x654, UR5 ;  /* 0x00000654ff057896 */ /* 0x000fd80008000005 */
.L_x_54:
[----:B------:R-:W-:Y:S01]  /*3510*/  SHF.L.U32 R7, R2, 0x1f, RZ ;  /* 0x0000001f02077819 */ /* 0x000fe200000006ff */
[----:B------:R-:W-:Y:S02]  /*3520*/  IMAD.U32 R4, RZ, RZ, UR8 ;  /* 0x00000008ff047e24 */ /* 0x000fe4000f8e00ff */
[----:B------:R-:W-:Y:S01]  /*3530*/  @!P0 IMAD.MOV.U32 R5, RZ, RZ, 0x10 ;  /* 0x00000010ff058424 */ /* 0x000fe200078e00ff */
[----:B------:R-:W2:Y:S02]  /*3540*/  SYNCS.PHASECHK.TRANS64.TRYWAIT P1, [UR4+0xe8], R7 ;  /* 0x0000e807ff0075a7 */ /* 0x000ea40008021104 */
[----:B------:R-:W-:-:S04]  /*3550*/  PRMT R9, R3, 0x654, R4 ;  /* 0x0000065403097816 */ /* 0x000fc80000000004 */
[----:B------:R-:W-:Y:S01]  /*3560*/  SEL R0, R9, R0, !P0 ;  /* 0x0000000009007207 */ /* 0x000fe20004000000 */
[----:B--2---:R-:W-:Y:S06]  /*3570*/  @!P1 BRA `(.L_x_52) ;  /* 0x0000005800e89947 */ /* 0x004fec0003800000 */
.L_x_156:
[----:B------:R-:W-:Y:S01]  /*3580*/  UIADD3 UR6, UPT, UPT, UR4, 0x120, URZ ;  /* 0x0000012004067890 */ /* 0x000fe2000fffe0ff */
[----:B------:R3:W-:Y:S01]  /*3590*/  @!P0 SYNCS.ARRIVE.TRANS64.RED RZ, [R0+URZ], R5 ;  /* 0x0000000500ff89a7 */ /* 0x0007e200080004ff */
[----:B------:R-:W-:Y:S01]  /*35a0*/  UIADD3 UR7, UPT, UPT, UR4, 0xe0, URZ ;  /* 0x000000e004077890 */ /* 0x000fe2000fffe0ff */
[----:B------:R-:W-:-:S08]  /*35b0*/  LOP3.LUT R2, R2, 0x1, RZ, 0x3c, !PT ;  /* 0x0000000102027812 */ /* 0x000fd000078e3cff */
[----:B------:R-:W-:Y:S06]  /*35c0*/  UGETNEXTWORKID.BROADCAST [UR6], [UR7] ;  /* 0x00000000060073ca */ /* 0x000fec0008000100 */
[----:B---3--:R-:W-:-:S04]  /*35d0*/  SHF.L.U32 R5, R8, 0x1f, RZ ;  /* 0x0000001f08057819 */ /* 0x008fc800000006ff */
[----:B------:R-:W3:Y:S02]  /*35e0*/  SYNCS.PHASECHK.TRANS64.TRYWAIT P1, [UR4+0xe0], R5 ;  /* 0x0000e005ff0075a7 */ /* 0x000ee40008021104 */
[----:B---3--:R-:W-:Y:S05]  /*35f0*/  @!P1 BRA `(.L_x_53) ;  /* 0x0000005800e09947 */ /* 0x008fea0003800000 */
.L_x_158:
[----:B--2---:R-:W2:Y:S01]  /*3600*/  LDS.128 R4, [UR4+0x120] ;  /* 0x00012004ff047984 */ /* 0x004ea20008000c00 */
[----:B------:R-:W-:Y:S01]  /*3610*/  LOP3.LUT R8, R8, 0x1, RZ, 0x3c, !PT ;  /* 0x0000000108087812 */ /* 0x000fe200078e3cff */
[----:B------:R-:W-:Y:S01]  /*3620*/  @!PT LDS RZ, [RZ] ;  /* 0x00000000fffff984 */ /* 0x000fe20000000800 */
[----:B------:R-:W-:Y:S01]  /*3630*/  @!PT LDS RZ, [RZ] ;  /* 0x00000000fffff984 */ /* 0x000fe20000000800 */
[----:B------:R-:W-:Y:S01]  /*3640*/  @!PT LDS RZ, [RZ] ;  /* 0x00000000fffff984 */ /* 0x000fe20000000800 */
[----:B------:R-:W-:Y:S01]  /*3650*/  @!PT LDS RZ, [RZ] ;  /* 0x00000000fffff984 */ /* 0x000fe20000000800 */
[----:B------:R3:W-:Y:S06]  /*3660*/  MEMBAR.ALL.CTA ;  /* 0x0000000000007992 */ /* 0x0007ec0000008000 */
[----:B---3--:R-:W3:Y:S02]  /*3670*/  FENCE.VIEW.ASYNC.S ;  /* 0x00000000000073c6 */ /* 0x008ee40000000000 */
[----:B---3--:R-:W-:Y:S01]  /*3680*/  SYNCS.ARRIVE.TRANS64.RED.A1T0 RZ, [UR5], RZ ;  /* 0x000000ffffff79a7 */ /* 0x008fe20008100405 */
[----:B--2---:R-:W-:-:S13]  /*3690*/  LOP3.LUT P1, RZ, R6, 0x1, RZ, 0xc0, !PT ;  /* 0x0000000106ff7812 */ /* 0x004fda000782c0ff */
[----:B------:R-:W-:Y:S05]  /*36a0*/  @P1 BRA `(.L_x_54) ;  /* 0xfffffffc00981947 */ /* 0x000fea000383ffff */
[----:B------:R-:W-:-:S04]  /*36b0*/  SHF.L.U32 R0, R2, 0x1f, RZ ;  /* 0x0000001f02007819 */ /* 0x000fc800000006ff */
[----:B------:R-:W2:Y:S02]  /*36c0*/  SYNCS.PHASECHK.TRANS64 P0, [UR4+0xe8], R0 ;  /* 0x0000e800ff0075a7 */ /* 0x000ea40008001004 */
[----:B-12---:R-:W-:Y:S05]  /*36d0*/  @P0 EXIT ;  /* 0x000000000000094d */ /* 0x006fea0003800000 */
[----:B------:R-:W-:-:S07]  /*36e0*/  MOV R0, UR4 ;  /* 0x0000000400007c02 */ /* 0x000fce0008000f00 */
.L_x_55:
[----:B-1----:R-:W-:-:S04]  /*36f0*/  SHF.L.U32 R3, R2, 0x1f, RZ ;  /* 0x0000001f02037819 */ /* 0x002fc800000006ff */
[----:B------:R1:W2:Y:S03]  /*3700*/  SYNCS.PHASECHK.TRANS64.TRYWAIT P0, [R0+URZ+0xe8], R3 ;  /* 0x0000e803000075a7 */ /* 0x0002a600080011ff */
[----:B--2---:R-:W-:Y:S05]  /*3710*/  @!P0 NANOSLEEP.SYNCS 0x989680 ;  /* 0x009896800000895d */ /* 0x004fea0003900000 */
[----:B------:R-:W2:Y:S02]  /*3720*/  @!P0 SYNCS.PHASECHK.TRANS64 P0, [R0+URZ+0xe8], R3 ;  /* 0x0000e803000085a7 */ /* 0x000ea400080010ff */
[----:B--2---:R-:W-:Y:S05]  /*3730*/  @P0 EXIT ;  /* 0x000000000000094d */ /* 0x004fea0003800000 */
[----:B------:R-:W-:Y:S05]  /*3740*/  BRA `(.L_x_55) ;  /* 0xfffffffc00e87947 */ /* 0x000fea000383ffff */
.L_x_51:
[----:B------:R-:W-:Y:S05]  /*3750*/  BRA.U UP4, `(.L_x_56) ;  /* 0x0000001104a87547 */ /* 0x000fea000b800000 */
[----:B------:R-:W2:Y:S01]  /*3760*/  S2UR UR4, SR_CgaCtaId ;  /* 0x00000000000479c3 */ /* 0x000ea20000008800 */
[----:B------:R-:W-:Y:S01]  /*3770*/  UMOV UR5, 0x40 ;  /* 0x0000004000057882 */ /* 0x000fe20000000000 */
[----:B------:R-:W-:Y:S01]  /*3780*/  NOP ;  /* 0x0000000000007918 */ /* 0x000fe20000000000 */
[----:B------:R-:W-:Y:S01]  /*3790*/  UMOV UR6, 0x400 ;  /* 0x0000040000067882 */ /* 0x000fe20000000000 */
[----:B--2---:R-:W-:Y:S02]  /*37a0*/  ULEA UR5, UR4, UR5, 0x18 ;  /* 0x0000000504057291 */ /* 0x004fe4000f8ec0ff */
[----:B------:R-:W-:-:S07]  /*37b0*/  ULEA UR6, UR4, UR6, 0x18 ;  /* 0x0000000604067291 */ /* 0x000fce000f8ec0ff */
[----:B------:R-:W2:Y:S02]  /*37c0*/  LDS.U8 R3, [UR5+0x1c] ;  /* 0x00001c05ff037984 */ /* 0x000ea40008000000 */
[----:B--2---:R-:W-:-:S13]  /*37d0*/  ISETP.NE.AND P0, PT, R3, RZ, PT ;  /* 0x000000ff0300720c */ /* 0x004fda0003f05270 */
[----:B------:R-:W-:Y:S05]  /*37e0*/  @P0 BRA `(.L_x_57) ;  /* 0x0000000400080947 */ /* 0x000fea0003800000 */
[----:B------:R-:W-:Y:S02]  /*37f0*/  UISETP.NE.U32.AND UP1, UPT, UR40, 0x1, UPT ;  /* 0x000000012800788c */ /* 0x000fe4000bf25070 */
[----:B------:R-:W-:-:S07]  /*3800*/  UIADD3 UR7, UPT, UPT, UR5, 0x8, URZ ;  /* 0x0000000805077890 */ /* 0x000fce000fffe0ff */
[----:B------:R-:W-:Y:S05]  /*3810*/  BRA.U !UP1, `(.L_x_58) ;  /* 0x00000001099c7547 */ /* 0x000fea000b800000 */
[----:B------:R-:W-:Y:S01]  /*3820*/  ELECT P0, URZ, PT ;  /* 0x0000000000ff782f */ /* 0x000fe20003800000 */
[----:B------:R-:W-:-:S12]  /*3830*/  BSSY B0, `(.L_x_58) ;  /* 0x0000025000007945 */ /* 0x000fd80003800000 */
[----:B------:R-:W-:Y:S05]  /*3840*/  @!P0 BRA `(.L_x_59) ;  /* 0x00000000008c8947 */ /* 0x000fea0003800000 */
[----:B------:R-:W-:-:S05]  /*3850*/  UMOV UR4, 0x10 ;  /* 0x0000001000047882 */ /* 0x000fca0000000000 */
[----:B------:R-:W-:Y:S04]  /*3860*/  DEPBAR.LE SB2, 0x36 ;  /* 0x0000ad800000791a */ /* 0x000fe80000000000 */
[----:B------:R-:W2:Y:S02]  /*3870*/  UTCATOMSWS.2CTA.FIND_AND_SET.ALIGN UP0, UR4, UR4 ;  /* 0x00000004000475e3 */ /* 0x000ea40008200800 */
[----:B--2---:R-:W-:Y:S01]  /*3880*/  MOV R10, UR4 ;  /* 0x00000004000a7c02 */ /* 0x004fe20008000f00 */
[----:B------:R-:W-:Y:S06]  /*3890*/  BRA.U UP0, `(.L_x_60) ;  /* 0x0000000100187547 */ /* 0x000fec000b800000 */
.L_x_61:
[----:B------:R-:W-:Y:S05]  /*38a0*/  NANOSLEEP 0x64 ;  /* 0x000000640000795d */ /* 0x000fea0003800000 */
[----:B------:R-:W-:-:S05]  /*38b0*/  UMOV UR4, 0x10 ;  /* 0x0000001000047882 */ /* 0x000fca0000000000 */
[----:B------:R-:W-:Y:S04]  /*38c0*/  DEPBAR.LE SB2, 0x36 ;  /* 0x0000ad800000791a */ /* 0x000fe80000000000 */
[----:B------:R-:W2:Y:S02]  /*38d0*/  UTCATOMSWS.2CTA.FIND_AND_SET.ALIGN UP0, UR4, UR4 ;  /* 0x00000004000475e3 */ /* 0x000ea40008200800 */
[----:B--2---:R-:W-:Y:S01]  /*38e0*/  MOV R10, UR4 ;  /* 0x00000004000a7c02 */ /* 0x004fe20008000f00 */
[----:B------:R-:W-:Y:S05]  /*38f0*/  BRA.U !UP0, `(.L_x_61) ;  /* 0xfffffffd08e87547 */ /* 0x000fea000b83ffff */
.L_x_60:
[----:B------:R-:W2:Y:S01]  /*3900*/  LDS R6, [UR5+0x10] ;  /* 0x00001005ff067984 */ /* 0x000ea20008000800 */
[----:B------:R-:W-:Y:S01]  /*3910*/  IMAD.U32 R3, RZ, RZ, UR6 ;  /* 0x00000006ff037e24 */ /* 0x000fe2000f8e00ff */
[----:B------:R-:W-:-:S03]  /*3920*/  MOV R4, UR37 ;  /* 0x0000002500047c02 */ /* 0x000fc60008000f00 */
[----:B------:R-:W-:Y:S01]  /*3930*/  VIADD R3, R3, 0x130 ;  /* 0x0000013003037836 */ /* 0x000fe20000000000 */
[----:B--2---:R-:W-:-:S04]  /*3940*/  SHF.L.U32 R6, R6, 0x1f, RZ ;  /* 0x0000001f06067819 */ /* 0x004fc800000006ff */
[----:B------:R-:W2:Y:S02]  /*3950*/  SYNCS.PHASECHK.TRANS64.TRYWAIT P0, [UR5+0x8], R6 ;  /* 0x00000806ff0075a7 */ /* 0x000ea40008001105 */
[----:B--2---:R-:W-:Y:S05]  /*3960*/  @P0 BRA `(.L_x_62) ;  /* 0x0000000000080947 */ /* 0x004fea0003800000 */
[----:B------:R-:W2:Y:S02]  /*3970*/  SYNCS.PHASECHK.TRANS64.TRYWAIT P0, [UR5+0x8], R6 ;  /* 0x00000806ff0075a7 */ /* 0x000ea40008001105 */
[----:B--2---:R-:W-:Y:S05]  /*3980*/  @!P0 BRA `(.L_x_63) ;  /* 0x0000005800148947 */ /* 0x004fea0003800000 */
.L_x_62:
[----:B------:R-:W-:Y:S01]  /*3990*/  PRMT R4, R4, 0x654, R3 ;  /* 0x0000065404047816 */ /* 0x000fe20000000003 */
[----:B------:R-:W-:Y:S01]  /*39a0*/  HFMA2 R3, -RZ, RZ, 0, 5.9604644775390625e-08 ;  /* 0x00000001ff037431 */ /* 0x000fe200000001ff */
[----:B------:R-:W-:Y:S01]  /*39b0*/  UPRMT UR4, UR37, 0x654, UR7 ;  /* 0x0000065425047896 */ /* 0x000fe20008000007 */
[----:B------:R-:W-:Y:S02]  /*39c0*/  IMAD.MOV.U32 R7, RZ, RZ, 0xffff ;  /* 0x0000ffffff077424 */ /* 0x000fe400078e00ff */
[----:B--2---:R-:W-:Y:S02]  /*39d0*/  IMAD.MOV.U32 R6, RZ, RZ, 0x4 ;  /* 0x00000004ff067424 */ /* 0x004fe400078e00ff */
[----:B------:R-:W-:Y:S01]  /*39e0*/  IMAD.SHL.U32 R9, R10, 0x20, RZ ;  /* 0x000000200a097824 */ /* 0x000fe200078e00ff */
[----:B------:R-:W-:Y:S02]  /*39f0*/  MOV R5, UR4 ;  /* 0x0000000400057c02 */ /* 0x000fe40008000f00 */
[-C--:B------:R-:W-:Y:S01]  /*3a00*/  SHF.L.U32 R8, R7, R10.reuse, RZ ;  /* 0x0000000a07087219 */ /* 0x080fe200000006ff */
[----:B------:R2:W-:Y:S01]  /*3a10*/  SYNCS.ARRIVE.TRANS64.RED RZ, [UR4], R6 ;  /* 0x00000006ffff79a7 */ /* 0x0005e20008000404 */
[----:B------:R-:W-:Y:S01]  /*3a20*/  SHF.L.U32 R7, R3, R10, RZ ;  /* 0x0000000a03077219 */ /* 0x000fe200000006ff */
[----:B------:R2:W-:Y:S04]  /*3a30*/  STS [UR6+0x130], R9 ;  /* 0x00013009ff007988 */ /* 0x0005e80008000806 */
[----:B------:R2:W-:Y:S04]  /*3a40*/  STAS [R4.64], R10 ;  /* 0x0000000a04007dbd */ /* 0x0005e8000c0008ff */
[----:B------:R2:W-:Y:S04]  /*3a50*/  ATOMS.OR RZ, [UR5+0x14], R8 ;  /* 0x00001408ffff798c */ /* 0x0005e8000b000005 */
[----:B------:R2:W-:Y:S04]  /*3a60*/  ATOMS.OR RZ, [UR5+0x18], R7 ;  /* 0x00001807ffff798c */ /* 0x0005e8000b000005 */
[----:B------:R2:W-:Y:S02]  /*3a70*/  ATOMS.XOR RZ, [UR5+0x10], R3 ;  /* 0x00001003ffff798c */ /* 0x0005e4000b800005 */
.L_x_59:
[----:B-1----:R-:W-:Y:S05]  /*3a80*/  BSYNC B0 ;  /* 0x0000000000007941 */ /* 0x002fea0003800000 */
.L_x_58:
[----:B------:R-:W-:Y:S05]  /*3a90*/  BRA.U UP1, `(.L_x_64) ;  /* 0x00000001016c7547 */ /* 0x000fea000b800000 */
[----:B------:R-:W-:-:S03]  /*3aa0*/  UMOV UR4, 0xffffffff ;  /* 0xffffffff00047882 */ /* 0x000fc60000000000 */
[----:B------:R-:W-:Y:S05]  /*3ab0*/  BRA.DIV UR4, `(.L_x_65) ;  /* 0x0000005604e07947 */ /* 0x000fea000b800000 */
[----:B------:R-:W-:-:S13]  /*3ac0*/  ELECT P0, URZ, PT ;  /* 0x0000000000ff782f */ /* 0x000fda0003800000 */
.L_x_161:
[----:B------:R-:W-:Y:S05]  /*3ad0*/  @!P0 BRA `(.L_x_64) ;  /* 0x00000000005c8947 */ /* 0x000fea0003800000 */
[----:B--2---:R-:W2:Y:S02]  /*3ae0*/  LDS R4, [UR5+0x10] ;  /* 0x00001005ff047984 */ /* 0x004ea40008000800 */
[----:B--2---:R-:W-:-:S04]  /*3af0*/  SHF.L.U32 R4, R4, 0x1f, RZ ;  /* 0x0000001f04047819 */ /* 0x004fc800000006ff */
[----:B------:R-:W2:Y:S02]  /*3b00*/  SYNCS.PHASECHK.TRANS64.TRYWAIT P0, [UR5+0x8], R4 ;  /* 0x00000804ff0075a7 */ /* 0x000ea40008001105 */
[----:B--2---:R-:W-:Y:S05]  /*3b10*/  @P0 BRA `(.L_x_66) ;  /* 0x0000000000080947 */ /* 0x004fea0003800000 */
[----:B------:R-:W2:Y:S02]  /*3b20*/  SYNCS.PHASECHK.TRANS64.TRYWAIT P0, [UR5+0x8], R4 ;  /* 0x00000804ff0075a7 */ /* 0x000ea40008001105 */
[----:B--2---:R-:W-:Y:S05]  /*3b30*/  @!P0 BRA `(.L_x_67) ;  /* 0x0000005400e48947 */ /* 0x004fea0003800000 */
.L_x_66:
[----:B------:R-:W3:Y:S01]  /*3b40*/  LDS R6, [UR6+0x130] ;  /* 0x00013006ff067984 */ /* 0x000ee20008000800 */
[----:B--2---:R-:W-:Y:S02]  /*3b50*/  HFMA2 R3, -RZ, RZ, 0, 5.9604644775390625e-08 ;  /* 0x00000001ff037431 */ /* 0x004fe400000001ff */
[----:B------:R-:W-:Y:S01]  /*3b60*/  IMAD.MOV.U32 R4, RZ, RZ, 0xffff ;  /* 0x0000ffffff047424 */ /* 0x000fe200078e00ff */
[----:B------:R-:W-:Y:S01]  /*3b70*/  UPRMT UR4, UR37, 0x654, UR7 ;  /* 0x0000065425047896 */ /* 0x000fe20008000007 */
[----:B---3--:R-:W-:-:S03]  /*3b80*/  IMAD.SHL.U32 R5, R6, 0x20, RZ ;  /* 0x0000002006057824 */ /* 0x008fc600078e00ff */
[-C--:B------:R-:W-:Y:S02]  /*3b90*/  SHF.L.U32 R4, R4, R6.reuse, RZ ;  /* 0x0000000604047219 */ /* 0x080fe400000006ff */
[----:B------:R-:W-:Y:S01]  /*3ba0*/  SHF.L.U32 R6, R3, R6, RZ ;  /* 0x0000000603067219 */ /* 0x000fe200000006ff */
[----:B------:R3:W-:Y:S04]  /*3bb0*/  STS [UR6+0x130], R5 ;  /* 0x00013005ff007988 */ /* 0x0007e80008000806 */
[----:B------:R3:W-:Y:S04]  /*3bc0*/  ATOMS.OR RZ, [UR5+0x14], R4 ;  /* 0x00001404ffff798c */ /* 0x0007e8000b000005 */
[----:B------:R3:W-:Y:S01]  /*3bd0*/  ATOMS.OR RZ, [UR5+0x18], R6 ;  /* 0x00001806ffff798c */ /* 0x0007e2000b000005 */
[----:B------:R-:W-:Y:S03]  /*3be0*/  SYNCS.ARRIVE.TRANS64.RED.A1T0 RZ, [UR4], RZ ;  /* 0x000000ffffff79a7 */ /* 0x000fe60008100404 */
[----:B------:R3:W-:Y:S01]  /*3bf0*/  ATOMS.XOR RZ, [UR5+0x10], R3 ;  /* 0x00001003ffff798c */ /* 0x0007e2000b800005 */
[----:B------:R-:W-:Y:S05]  /*3c00*/  BRA `(.L_x_64) ;  /* 0x0000000000107947 */ /* 0x000fea0003800000 */
.L_x_57:
[----:B------:R-:W-:Y:S02]  /*3c10*/  MOV R3, 0xffffffff ;  /* 0xffffffff00037802 */ /* 0x000fe40000000f00 */
[----:B------:R-:W-:-:S03]  /*3c20*/  MOV R4, 0x3c50 ;  /* 0x00003c5000047802 */ /* 0x000fc60000000f00 */
[----:B------:R2:W-:Y:S04]  /*3c30*/  STS [UR6+0x130], R3 ;  /* 0x00013003ff007988 */ /* 0x0005e80008000806 */
[----:B-12--5:R-:W-:Y:S05]  /*3c40*/  CALL.REL.NOINC `($__internal_1_$__cuda_sm10x_tcgen05_guardrail_trap_phase_invalid_during_alloc) ;  /* 0x0000005c00207944 */ /* 0x026fea0003c00000 */
.L_x_64:
[----:B------:R-:W-:Y:S05]  /*3c50*/  WARPSYNC.ALL ;  /* 0x0000000000007948 */ /* 0x000fea0003800000 */
[----:B------:R-:W4:Y:S01]  /*3c60*/  S2UR UR20, SR_CgaCtaId ;  /* 0x00000000001479c3 */ /* 0x000f220000008800 */
[----:B------:R-:W-:Y:S01]  /*3c70*/  UMOV UR4, 0x400 ;  /* 0x0000040000047882 */ /* 0x000fe20000000000 */
[----:B------:R-:W-:-:S06]  /*3c80*/  NOP ;  /* 0x0000000000007918 */ /* 0x000fcc0000000000 */
[----:B------:R-:W-:Y:S06]  /*3c90*/  BAR.ARV 0x6, 0xa0 ;  /* 0x0182800000007b1d */ /* 0x000fec0000002000 */
[----:B------:R-:W1:Y:S01]  /*3ca0*/  LDCU.64 UR6, c[0x0][0x388] ;  /* 0x00007100ff0677ac */ /* 0x000e620008000a00 */
[----:B------:R-:W-:Y:S01]  /*3cb0*/  LOP3.LUT R2, R2, 0xffff, RZ, 0xc0, !PT ;  /* 0x0000ffff02027812 */ /* 0x000fe200078ec0ff */
[----:B--2---:R-:W-:Y:S01]  /*3cc0*/  IMAD.MOV.U32 R8, RZ, RZ, 0x1 ;  /* 0x00000001ff087424 */ /* 0x004fe200078e00ff */
[----:B------:R-:W-:Y:S01]  /*3cd0*/  LOP3.LUT R0, R0, 0xffff, RZ, 0xc0, !PT ;  /* 0x0000ffff00007812 */ /* 0x000fe200078ec0ff */
[----:B------:R-:W2:Y:S01]  /*3ce0*/  LDCU.64 UR8, c[0x0][0x390] ;  /* 0x00007200ff0877ac */ /* 0x000ea20008000a00 */
[----:B------:R-:W-:Y:S01]  /*3cf0*/  R2UR UR21, R2 ;  /* 0x00000000021572ca */ /* 0x000fe200000e0000 */
[----:B------:R-:W-:Y:S01]  /*3d00*/  IMAD.MOV.U32 R2, RZ, RZ, RZ ;  /* 0x000000ffff027224 */ /* 0x000fe200078e00ff */
[----:B------:R-:W-:Y:S01]  /*3d10*/  R2UR UR35, R0 ;  /* 0x00000000002372ca */ /* 0x000fe200000e0000 */
[----:B------:R-:W-:Y:S01]  /*3d20*/  IMAD.MOV.U32 R0, RZ, RZ, RZ ;  /* 0x000000ffff007224 */ /* 0x000fe200078e00ff */
[----:B------:R-:W-:Y:S01]  /*3d30*/  UMOV UR24, URZ ;  /* 0x000000ff00187c82 */ /* 0x000fe20008000000 */
[----:B----4-:R-:W-:Y:S01]  /*3d40*/  ULEA UR20, UR20, UR4, 0x18 ;  /* 0x0000000414147291 */ /* 0x010fe2000f8ec0ff */
[----:B------:R-:W-:Y:S01]  /*3d50*/  UMOV UR19, URZ ;  /* 0x000000ff00137c82 */ /* 0x000fe20008000000 */
[----:B------:R-:W-:-:S02]  /*3d60*/  UISETP.NE.AND UP3, UPT, UR40, URZ, UPT ;  /* 0x000000ff2800728c */ /* 0x000fc4000bf65270 */
[----:B------:R-:W-:Y:S01]  /*3d70*/  UIADD3 UR34, UPT, UPT, UR20, 0xe8, URZ ;  /* 0x000000e814227890 */ /* 0x000fe2000fffe0ff */
[----:B------:R-:W-:Y:S01]  /*3d80*/  UMOV UR32, 0x0 ;  /* 0x0000000000207882 */ /* 0x000fe20000000000 */
[----:B-1----:R-:W-:-:S03]  /*3d90*/  UIADD3 UR4, UPT, UPT, UR6, 0x3f, URZ ;  /* 0x0000003f06047890 */ /* 0x002fc6000fffe0ff */
[----:B---3--:R-:W1:Y:S01]  /*3da0*/  LDS R3, [UR20+0x130] ;  /* 0x00013014ff037984 */ /* 0x008e620008000800 */
[----:B------:R-:W-:Y:S01]  /*3db0*/  UMOV UR33, 0x10100490 ;  /* 0x1010049000217882 */ /* 0x000fe20000000000 */
[----:B------:R-:W-:Y:S02]  /*3dc0*/  UPRMT UR34, URZ, 0x654, UR34 ;  /* 0x00000654ff227896 */ /* 0x000fe40008000022 */
[----:B------:R-:W-:Y:S01]  /*3dd0*/  USHF.R.S32.HI UR5, URZ, 0x1f, UR4 ;  /* 0x0000001fff057899 */ /* 0x000fe20008011404 */
[----:B------:R-:W-:Y:S01]  /*3de0*/  UMOV UR30, 0x0 ;  /* 0x00000000001e7882 */ /* 0x000fe20000000000 */
[----:B------:R-:W-:Y:S02]  /*3df0*/  UMOV UR31, 0x10100490 ;  /* 0x10100490001f7882 */ /* 0x000fe40000000000 */
[----:B------:R-:W-:Y:S02]  /*3e00*/  ULEA.HI UR4, UR5, UR4, URZ, 0x6 ;  /* 0x0000000405047291 */ /* 0x000fe4000f8f30ff */
[----:B------:R-:W-:-:S02]  /*3e10*/  UIADD3 UR5, UPT, UPT, UR20, 0x6400, URZ ;  /* 0x0000640014057890 */ /* 0x000fc4000fffe0ff */
[----:B------:R-:W-:Y:S02]  /*3e20*/  USHF.R.S32.HI UR4, URZ, 0x6, UR4 ;  /* 0x00000006ff047899 */ /* 0x000fe40008011404 */
[----:B------:R-:W-:Y:S02]  /*3e30*/  USHF.R.U32.HI UR5, URZ, 0x4, UR5 ;  /* 0x00000004ff057899 */ /* 0x000fe40008011605 */
[----:B------:R-:W-:Y:S02]  /*3e40*/  UIMAD UR4, UR4, UR7, URZ ;  /* 0x00000007040472a4 */ /* 0x000fe4000f8e02ff */
[----:B------:R-:W-:Y:S02]  /*3e50*/  ULOP3.LUT UR5, UR5, 0x3fff, URZ, 0xc0, !UPT ;  /* 0x00003fff05057892 */ /* 0x000fe4000f8ec0ff */
[----:B--2---:R-:W-:Y:S02]  /*3e60*/  UIMAD UR4, UR4, UR8, URZ ;  /* 0x00000008040472a4 */ /* 0x004fe4000f8e02ff */
[----:B------:R-:W-:-:S02]  /*3e70*/  ULOP3.LUT UR22, UR5, 0x10000, URZ, 0xfc, !UPT ;  /* 0x0001000005167892 */ /* 0x000fc4000f8efcff */
[----:B------:R-:W-:Y:S02]  /*3e80*/  UIMAD UR9, UR4, UR9, URZ ;  /* 0x00000009040972a4 */ /* 0x000fe4000f8e02ff */
[----:B------:R-:W-:Y:S02]  /*3e90*/  UIADD3 UR4, UPT, UPT, UR20, 0x2e400, URZ ;  /* 0x0002e40014047890 */ /* 0x000fe4000fffe0ff */
[----:B------:R-:W-:Y:S02]  /*3ea0*/  UIADD3 UR36, UPT, UPT, UR9, -0x1, URZ ;  /* 0xffffffff09247890 */ /* 0x000fe4000fffe0ff */
[----:B------:R-:W-:Y:S02]  /*3eb0*/  USHF.R.U32.HI UR4, URZ, 0x4, UR4 ;  /* 0x00000004ff047899 */ /* 0x000fe40008011604 */
[----:B------:R-:W-:Y:S02]  /*3ec0*/  UISETP.GE.AND UP4, UPT, UR9, 0x1, UPT ;  /* 0x000000010900788c */ /* 0x000fe4000bf86270 */
[----:B------:R-:W-:Y:S01]  /*3ed0*/  ULOP3.LUT UR4, UR4, 0x3fff, URZ, 0xc0, !UPT ;  /* 0x00003fff04047892 */ /* 0x000fe2000f8ec0ff */
[----:B------:R-:W-:Y:S01]  /*3ee0*/  UMOV UR28, 0x0 ;  /* 0x00000000001c7882 */ /* 0x000fe20000000000 */
[----:B------:R-:W-:-:S02]  /*3ef0*/  UMOV UR29, 0x10100490 ;  /* 0x10100490001d7882 */ /* 0x000fc40000000000 */
[----:B------:R-:W-:Y:S01]  /*3f00*/  ULOP3.LUT UR23, UR4, 0x10000, URZ, 0xfc, !UPT ;  /* 0x0001000004177892 */ /* 0x000fe2000f8efcff */
[C---:B-1----:R-:W-:Y:S01]  /*3f10*/  VIADD R5, R3.reuse, 0x40 ;  /* 0x0000004003057836 */ /* 0x042fe20000000000 */
[----:B------:R-:W-:Y:S01]  /*3f20*/  LOP3.LUT R4, R3, 0xffff, RZ, 0xc0, !PT ;  /* 0x0000ffff03047812 */ /* 0x000fe200078ec0ff */
[----:B------:R-:W-:Y:S01]  /*3f30*/  UMOV UR26, 0x0 ;  /* 0x00000000001a7882 */ /* 0x000fe20000000000 */
[----:B------:R-:W-:Y:S02]  /*3f40*/  UMOV UR27, 0x10100490 ;  /* 0x10100490001b7882 */ /* 0x000fe40000000000 */
[----:B------:R-:W-:-:S05]  /*3f50*/  LOP3.LUT R5, R5, 0xffff, RZ, 0xc0, !PT ;  /* 0x0000ffff05057812 */ /* 0x000fca00078ec0ff */
[----:B------:R1:W-:Y:S02]  /*3f60*/  STL.64 [R1], R4 ;  /* 0x0000000401007387 */ /* 0x0003e40000100a00 */
.L_x_76:
[----:B-1----:R-:W-:-:S04]  /*3f70*/  SHF.L.U32 R5, R2, 0x1f, RZ ;  /* 0x0000001f02057819 */ /* 0x002fc800000006ff */
[----:B------:R-:W1:Y:S02]  /*3f80*/  SYNCS.PHASECHK.TRANS64.TRYWAIT P0, [UR20+0xe0], R5 ;  /* 0x0000e005ff0075a7 */ /* 0x000e640008001114 */
[----:B-1-34-:R-:W-:Y:S05]  /*3f90*/  @!P0 BRA `(.L_x_68) ;  /* 0x0000005000e48947 */ /* 0x01afea0003800000 */
.L_x_163:
[----:B-1----:R-:W1:Y:S01]  /*3fa0*/  LDS.128 R4, [UR20+0x120] ;  /* 0x00012014ff047984 */ /* 0x002e620008000c00 */
[----:B------:R-:W-:Y:S01]  /*3fb0*/  ULEA UR25, UR24, UR20, 0x3 ;  /* 0x0000001418197291 */ /* 0x000fe2000f8e18ff */
[----:B------:R-:W-:Y:S01]  /*3fc0*/  @!PT LDS RZ, [RZ] ;  /* 0x00000000fffff984 */ /* 0x000fe20000000800 */
[----:B------:R-:W-:Y:S01]  /*3fd0*/  @!PT LDS RZ, [RZ] ;  /* 0x00000000fffff984 */ /* 0x000fe20000000800 */
[----:B------:R-:W-:Y:S01]  /*3fe0*/  @!PT LDS RZ, [RZ] ;  /* 0x00000000fffff984 */ /* 0x000fe20000000800 */
[----:B------:R-:W-:Y:S01]  /*3ff0*/  @!PT LDS RZ, [RZ] ;  /* 0x00000000fffff984 */ /* 0x000fe20000000800 */
[----:B------:R2:W-:Y:S06]  /*4000*/  MEMBAR.ALL.CTA ;  /* 0x0000000000007992 */ /* 0x0005ec0000008000 */
[----:B--2---:R-:W2:Y:S02]  /*4010*/  FENCE.VIEW.ASYNC.S ;  /* 0x00000000000073c6 */ /* 0x004ea40000000000 */
[----:B--2---:R-:W-:Y:S01]  /*4020*/  SYNCS.ARRIVE.TRANS64.RED.A1T0 RZ, [UR34], RZ ;  /* 0x000000ffffff79a7 */ /* 0x004fe20008100422 */
[----:B-1----:R-:W-:Y:S01]  /*4030*/  LOP3.LUT P3, RZ, R6, 0x1, RZ, 0xc0, !PT ;  /* 0x0000000106ff7812 */ /* 0x002fe2000786c0ff */
[----:B------:R-:W-:-:S12]  /*4040*/  BRA.U UP3, `(.L_x_69) ;  /* 0x00000001030c7547 */ /* 0x000fd8000b800000 */
[----:B------:R-:W-:-:S04]  /*4050*/  SHF.L.U32 R5, R8, 0x1f, RZ ;  /* 0x0000001f08057819 */ /* 0x000fc800000006ff */
[----:B------:R-:W1:Y:S02]  /*4060*/  SYNCS.PHASECHK.TRANS64.TRYWAIT P0, [UR25+0x100], R5 ;  /* 0x00010005ff0075a7 */ /* 0x000e640008001119 */
[----:B-1----:R-:W-:Y:S05]  /*4070*/  @!P0 BRA `(.L_x_70) ;  /* 0x0000005000c48947 */ /* 0x002fea0003800000 */
.L_x_69:
[----:B------:R-:W-:Y:S05]  /*4080*/  BRA.U UP3, `(.L_x_71) ;  /* 0x0000000503047547 */ /* 0x000fea000b800000 */
[----:B------:R-:W-:Y:S05]  /*4090*/  BRA.U !UP4, `(.L_x_72) ;  /* 0x000000010cf47547 */ /* 0x000fea000b800000 */
[----:B------:R-:W-:Y:S01]  /*40a0*/  ULEA UR4, UR24, UR49, 0x2 ;  /* 0x0000003118047291 */ /* 0x000fe2000f8e10ff */
[----:B-1----:R-:W-:-:S08]  /*40b0*/  SHF.L.U32 R4, R0, 0x1f, RZ ;  /* 0x0000001f00047819 */ /* 0x002fd000000006ff */
[----:B------:R-:W5:Y:S01]  /*40c0*/  LDL R5, [UR4] ;  /* 0x00000004ff057983 */ /* 0x000f620008100800 */
[----:B------:R-:W-:Y:S02]  /*40d0*/  ULEA UR4, UR19, UR20, 0x3 ;  /* 0x0000001413047291 */ /* 0x000fe4000f8e18ff */
[----:B------:R-:W-:Y:S01]  /*40e0*/  UPLOP3.LUT UP2, UPT, UPT, UPT, UPT, 0x40, 0x4 ;  /* 0x000000000004789c */ /* 0x000fe20003f4e870 */
[----:B------:R-:W-:-:S06]  /*40f0*/  UMOV UR17, UR36 ;  /* 0x0000002400117c82 */ /* 0x000fcc0008000000 */
[----:B------:R1:W2:Y:S01]  /*4100*/  SYNCS.PHASECHK.TRANS64.TRYWAIT P2, [UR4], R4 ;  /* 0x00000004ff0075a7 */ /* 0x0002a20008041104 */
[----:B------:R-:W-:-:S05]  /*4110*/  UMOV UR4, UR19 ;  /* 0x0000001300047c82 */ /* 0x000fca0008000000 */
.L_x_75:
[----:B------:R-:W-:Y:S01]  /*4120*/  ULEA UR18, UR4, UR20, 0x3 ;  /* 0x0000001404127291 */ /* 0x000fe2000f8e18ff */
[----:B--234-:R-:W-:Y:S11]  /*4130*/  @P2 BRA `(.L_x_73) ;  /* 0x00000000000c2947 */ /* 0x01cff60003800000 */
[----:B------:R-:W-:Y:S04]  /*4140*/  SHF.L.U32 R7, R0, 0x1f, RZ ;  /* 0x0000001f00077819 */ /* 0x000fe800000006ff */
[----:B------:R-:W2:Y:S02]  /*4150*/  SYNCS.PHASECHK.TRANS64.TRYWAIT P0, [UR18], R7 ;  /* 0x00000007ff0075a7 */ /* 0x000ea40008001112 */
[----:B--2---:R-:W-:Y:S05]  /*4160*/  @!P0 BRA `(.L_x_74) ;  /* 0x0000005000a08947 */ /* 0x004fea0003800000 */
.L_x_73:
[----:B------:R-:W-:Y:S01]  /*4170*/  UISETP.NE.AND UP0, UPT, UR17, URZ, UPT ;  /* 0x000000ff1100728c */ /* 0x000fe2000bf05270 */
[----:B------:R-:W-:Y:S01]  /*4180*/  PLOP3.LUT P2, PT, PT, PT, PT, 0x80, 0x8 ;  /* 0x000000000008781c */ /* 0x000fe20003f4f070 */
[----:B------:R-:W-:Y:S02]  /*4190*/  UIADD3 UR5, UPT, UPT, UR4, 0x1, URZ ;  /* 0x0000000104057890 */ /* 0x000fe4000fffe0ff */
[----:B------:R-:W-:Y:S02]  /*41a0*/  ULEA UR10, UR4, UR23, 0x8 ;  /* 0x00000017040a7291 */ /* 0x000fe4000f8e40ff */
[----:B------:R-:W-:Y:S01]  /*41b0*/  UISETP.NE.AND UP1, UPT, UR5, 0xa, UPT ;  /* 0x0000000a0500788c */ /* 0x000fe2000bf25270 */
[----:B------:R-:W-:Y:S01]  /*41c0*/  PLOP3.LUT P0, PT, PT, PT, UP0, 0x80, 0x8 ;  /* 0x000000000008781c */ /* 0x000fe20003f0f008 */
[----:B------:R-:W-:Y:S02]  /*41d0*/  ULEA UR14, UR4, UR22, 0xa ;  /* 0x00000016040e7291 */ /* 0x000fe4000f8e50ff */
[----:B------:R-:W-:Y:S02]  /*41e0*/  USEL UR6, URZ, 0x1, UP1 ;  /* 0x00000001ff067887 */ /* 0x000fe40008800000 */
[----:B------:R-:W-:Y:S01]  /*41f0*/  USEL UR19, UR5, URZ, UP1 ;  /* 0x000000ff05137287 */ /* 0x000fe20008800000 */
[----:B------:R-:W-:Y:S11]  /*4200*/  ELECT P1, URZ, PT ;  /* 0x0000000000ff782f */ /* 0x000ff60003820000 */
[----:B------:R-:W-:Y:S02]  /*4210*/  @!UPT UIADD3 URZ, UPT, UPT, URZ, URZ, URZ ;  /* 0x000000fffffff290 */ /* 0x000fe4000fffe0ff */
[C---:B-----5:R-:W-:Y:S01]  /*4220*/  @P1 R2UR.BROADCAST UR4, R5.reuse ;  /* 0x00000000050412ca */ /* 0x060fe200008e0000 */
[----:B------:R-:W-:Y:S01]  /*4230*/  @UP0 ULEA UR5, UR19, UR20, 0x3 ;  /* 0x0000001413050291 */ /* 0x000fe2000f8e18ff */
[----:B------:R-:W-:Y:S01]  /*4240*/  LOP3.LUT R0, R0, UR6, RZ, 0x3c, !PT ;  /* 0x0000000600007c12 */ /* 0x000fe2000f8e3cff */
[----:B------:R-:W-:Y:S02]  /*4250*/  UIADD3 UR8, UPT, UPT, UR10, 0x2, URZ ;  /* 0x000000020a087890 */ /* 0x000fe4000fffe0ff */
[----:B------:R-:W-:Y:S01]  /*4260*/  UIADD3 UR6, UPT, UPT, UR14, 0x2, URZ ;  /* 0x000000020e067890 */ /* 0x000fe2000fffe0ff */
[----:B-1----:R-:W-:Y:S01]  /*4270*/  @P0 SHF.L.U32 R4, R0, 0x1f, RZ ;  /* 0x0000001f00040819 */ /* 0x002fe200000006ff */
[----:B------:R-:W-:Y:S01]  /*4280*/  UIADD3 UR12, UPT, UPT, UR10, 0x4, URZ ;  /* 0x000000040a0c7890 */ /* 0x000fe2000fffe0ff */
[----:B------:R-:W-:Y:S02]  /*4290*/  UMOV UR11, 0x40004040 ;  /* 0x40004040000b7882 */ /* 0x000fe40000000000 */
[----:B------:R3:W4:Y:S01]  /*42a0*/  @P0 SYNCS.PHASECHK.TRANS64.TRYWAIT P2, [UR5], R4 ;  /* 0x00000004ff0005a7 */ /* 0x0007220008041105 */
[----:B------:R-:W-:Y:S11]  /*42b0*/  ELECT P0, URZ, PT ;  /* 0x0000000000ff782f */ /* 0x000ff60003800000 */
[----:B------:R-:W-:Y:S02]  /*42c0*/  @!UPT UIADD3 URZ, UPT, UPT, URZ, URZ, URZ ;  /* 0x000000fffffff290 */ /* 0x000fe4000fffe0ff */
[C---:B------:R-:W-:Y:S02]  /*42d0*/  @P0 R2UR.BROADCAST UR16, R5.reuse ;  /* 0x00000000051002ca */ /* 0x040fe400008e0000 */
[----:B------:R-:W-:Y:S01]  /*42e0*/  ELECT P0, URZ, PT ;  /* 0x0000000000ff782f */ /* 0x000fe20003800000 */
[----:B------:R-:W-:Y:S01]  /*42f0*/  UMOV UR15, 0x40004040 ;  /* 0x40004040000f7882 */ /* 0x000fe20000000000 */
[----:B------:R-:W-:Y:S01]  /*4300*/  UMOV UR9, 0x40004040 ;  /* 0x4000404000097882 */ /* 0x000fe20000000000 */
[----:B------:R1:W-:Y:S01]  /*4310*/  UTCHMMA.2CTA gdesc[UR14], gdesc[UR10], tmem[UR4], tmem[UR32], idesc[UR33], UP2 ;  /* 0x00ff200a0e0075ea */ /* 0x0003e20009200004 */
[----:B------:R-:W-:Y:S01]  /*4320*/  UPLOP3.LUT UP2, UPT, UPT, UPT, UPT, 0x80, 0x8 ;  /* 0x000000000008789c */ /* 0x000fe20003f4f070 */
[----:B------:R-:W-:Y:S01]  /*4330*/  UMOV UR7, 0x40004040 ;  /* 0x4000404000077882 */ /* 0x000fe20000000000 */
[----:B------:R-:W-:Y:S01]  /*4340*/  UMOV UR13, 0x40004040 ;  /* 0x40004040000d7882 */ /* 0x000fe20000000000 */
[----:B------:R-:W-:Y:S04]  /*4350*/  UMOV UR5, 0x40004040 ;  /* 0x4000404000057882 */ /* 0x000fe80000000000 */
[----:B------:R2:W-:Y:S01]  /*4360*/  UTCHMMA.2CTA gdesc[UR6], gdesc[UR8], tmem[UR16], tmem[UR30], idesc[UR31], UPT ;  /* 0x00ff1e08060075ea */ /* 0x0005e2000ba00010 */
[----:B-1----:R-:W-:Y:S01]  /*4370*/  UIADD3 UR4, UPT, UPT, UR14, 0x4, URZ ;  /* 0x000000040e047890 */ /* 0x002fe2000fffe0ff */
[C---:B------:R-:W-:Y:S02]  /*4380*/  @P0 R2UR.BROADCAST UR15, R5.reuse ;  /* 0x00000000050f02ca */ /* 0x040fe400008e0000 */
[----:B------:R-:W-:Y:S01]  /*4390*/  ELECT P0, URZ, PT ;  /* 0x0000000000ff782f */ /* 0x000fe20003800000 */
[----:B------:R-:W-:Y:S02]  /*43a0*/  UIADD3 UR10, UPT, UPT, UR10, 0x6, URZ ;  /* 0x000000060a0a7890 */ /* 0x000fe4000fffe0ff */
[----:B--2---:R-:W-:Y:S10]  /*43b0*/  UIADD3 UR6, UPT, UPT, UR14, 0x6, URZ ;  /* 0x000000060e067890 */ /* 0x004ff4000fffe0ff */
[----:B------:R-:W-:Y:S01]  /*43c0*/  @P0 R2UR.BROADCAST UR9, R5 ;  /* 0x00000000050902ca */ /* 0x000fe200008e0000 */
[----:B------:R-:W-:Y:S01]  /*43d0*/  UIADD3 UR8, UPT, UPT, UR18, 0x50, URZ ;  /* 0x0000005012087890 */ /* 0x000fe2000fffe0ff */
[----:B------:R1:W-:Y:S11]  /*43e0*/  UTCHMMA.2CTA gdesc[UR4], gdesc[UR12], tmem[UR15], tmem[UR28], idesc[UR29], UPT ;  /* 0x00ff1c0c040075ea */ /* 0x0003f6000ba0000f */
[----:B------:R3:W-:Y:S01]  /*43f0*/  UTCHMMA.2CTA gdesc[UR6], gdesc[UR10], tmem[UR9], tmem[UR26], idesc[UR27], UPT ;  /* 0x00ff1a0a060075ea */ /* 0x0007e2000ba00009 */
[----:B------:R3:W-:Y:S01]  /*4400*/  UTCBAR.2CTA.MULTICAST [UR8], URZ, UR21 ;  /* 0x000000ff080073e9 */ /* 0x0007e20008200815 */
[----:B-1----:R-:W-:Y:S02]  /*4410*/  UIADD3 UR4, UPT, UPT, UR17, 0x1, URZ ;  /* 0x0000000111047890 */ /* 0x002fe4000fffe0ff */
[----:B------:R-:W-:Y:S02]  /*4420*/  UIADD3 UR5, UPT, UPT, UR17, -0x1, URZ ;  /* 0xffffffff11057890 */ /* 0x000fe4000fffe0ff */
[----:B------:R-:W-:Y:S03]  /*4430*/  UISETP.GT.U32.AND UP0, UPT, UR4, 0x1, UPT ;  /* 0x000000010400788c */ /* 0x000fe6000bf04070 */
[----:B------:R-:W-:Y:S02]  /*4440*/  UMOV UR4, UR19 ;  /* 0x0000001300047c82 */ /* 0x000fe40008000000 */
[----:B------:R-:W-:Y:S04]  /*4450*/  UMOV UR17, UR5 ;  /* 0x0000000500117c82 */ /* 0x000fe80008000000 */
[----:B------:R-:W-:Y:S05]  /*4460*/  BRA.U UP0, `(.L_x_75) ;  /* 0xfffffffd002c7547 */ /* 0x000fea000b83ffff */
.L_x_72:
[----:B------:R-:W-:-:S09]  /*4470*/  UIADD3 UR4, UPT, UPT, UR25, 0xf0, URZ ;  /* 0x000000f019047890 */ /* 0x000fd2000fffe0ff */
[----:B------:R2:W-:Y:S01]  /*4480*/  UTCBAR.2CTA.MULTICAST [UR4], URZ, UR35 ;  /* 0x000000ff040073e9 */ /* 0x0005e20008200823 */
[----:B------:R-:W-:Y:S02]  /*4490*/  NOP ;  /* 0x0000000000007918 */ /* 0x000fe40000000000 */
.L_x_71:
[----:B--2---:R-:W-:Y:S01]  /*44a0*/  UIADD3 UR4, UPT, UPT, UR24, 0x1, URZ ;  /* 0x0000000118047890 */ /* 0x004fe2000fffe0ff */
[----:B------:R-:W-:-:S03]  /*44b0*/  LOP3.LUT R2, R2, 0x1, RZ, 0x3c, !PT ;  /* 0x0000000102027812 */ /* 0x000fc600078e3cff */
[----:B------:R-:W-:-:S04]  /*44c0*/  UISETP.NE.AND UP0, UPT, UR4, 0x2, UPT ;  /* 0x000000020400788c */ /* 0x000fc8000bf05270 */
[----:B------:R-:W-:Y:S02]  /*44d0*/  USEL UR5, URZ, 0x1, UP0 ;  /* 0x00000001ff057887 */ /* 0x000fe40008000000 */
[----:B------:R-:W-:-:S04]  /*44e0*/  USEL UR24, UR4, URZ, UP0 ;  /* 0x000000ff04187287 */ /* 0x000fc80008000000 */
[----:B------:R-:W-:Y:S01]  /*44f0*/  LOP3.LUT R8, R8, UR5, RZ, 0x3c, !PT ;  /* 0x0000000508087c12 */ /* 0x000fe2000f8e3cff */
[----:B------:R-:W-:Y:S07]  /*4500*/  @P3 BRA `(.L_x_76) ;  /* 0xfffffff800983947 */ /* 0x000fee000383ffff */
[----:B---3--:R-:W2:Y:S01]  /*4510*/  S2UR UR8, SR_CgaCtaId ;  /* 0x00000000000879c3 */ /* 0x008ea20000008800 */
[----:B------:R-:W-:Y:S01]  /*4520*/  ELECT P0, URZ, PT ;  /* 0x0000000000ff782f */ /* 0x000fe20003800000 */
[----:B------:R-:W-:Y:S01]  /*4530*/  HFMA2 R0, -RZ, RZ, 0, 5.9604644775390625e-08 ;  /* 0x00000001ff007431 */ /* 0x000fe200000001ff */
[----:B------:R-:W-:-:S05]  /*4540*/  UMOV UR4, 0x40 ;  /* 0x0000004000047882 */ /* 0x000fca0000000000 */
[----:B------:R-:W-:Y:S01]  /*4550*/  UVIRTCOUNT.DEALLOC.SMPOOL 0x80 ;  /* 0x000000800000784c */ /* 0x000fe20000000000 */
[----:B------:R-:W-:Y:S02]  /*4560*/  UISETP.NE.AND UP0, UPT, UR40, URZ, UPT ;  /* 0x000000ff2800728c */ /* 0x000fe4000bf05270 */
[----:B--2---:R-:W-:-:S09]  /*4570*/  ULEA UR8, UR8, UR4, 0x18 ;  /* 0x0000000408087291 */ /* 0x004fd2000f8ec0ff */
[----:B------:R2:W-:Y:S01]  /*4580*/  @P0 STS.U8 [UR8+0x1c], R0 ;  /* 0x00001c00ff000988 */ /* 0x0005e20008000008 */
[----:B------:R-:W-:Y:S05]  /*4590*/  BRA.U UP0, `(.L_x_77) ;  /* 0x0000000100587547 */ /* 0x000fea000b800000 */
[----:B------:R-:W-:Y:S01]  /*45a0*/  UIADD3 UR5, UPT, UPT, UR20, 0x100, URZ ;  /* 0x0000010014057890 */ /* 0x000fe2000fffe0ff */
[----:B-1----:R-:W-:-:S03]  /*45b0*/  SHF.L.U32 R5, R8, 0x1f, RZ ;  /* 0x0000001f08057819 */ /* 0x002fc600000006ff */
[----:B------:R-:W-:-:S09]  /*45c0*/  ULEA UR4, UR24, UR5, 0x3 ;  /* 0x0000000518047291 */ /* 0x000fd2000f8e18ff */
[----:B------:R-:W1:Y:S02]  /*45d0*/  SYNCS.PHASECHK.TRANS64.TRYWAIT P0, [UR4], R5 ;  /* 0x00000005ff0075a7 */ /* 0x000e640008001104 */
[----:B-1----:R-:W-:Y:S05]  /*45e0*/  @!P0 BRA `(.L_x_78) ;  /* 0x0000004c00988947 */ /* 0x002fea0003800000 */
.L_x_167:
[----:B------:R-:W-:-:S04]  /*45f0*/  UIADD3 UR4, UPT, UPT, UR24, 0x1, URZ ;  /* 0x0000000118047890 */ /* 0x000fc8000fffe0ff */
[----:B------:R-:W-:-:S04]  /*4600*/  UISETP.NE.AND UP1, UPT, UR4, 0x2, UPT ;  /* 0x000000020400788c */ /* 0x000fc8000bf25270 */
[----:B------:R-:W-:Y:S02]  /*4610*/  USEL UR6, URZ, 0x1, UP1 ;  /* 0x00000001ff067887 */ /* 0x000fe40008800000 */
[----:B------:R-:W-:-:S04]  /*4620*/  USEL UR4, UR4, URZ, UP1 ;  /* 0x000000ff04047287 */ /* 0x000fc80008800000 */
[----:B------:R-:W-:Y:S01]  /*4630*/  ULEA UR4, UR4, UR5, 0x3 ;  /* 0x0000000504047291 */ /* 0x000fe2000f8e18ff */
[----:B-1----:R-:W-:-:S04]  /*4640*/  LOP3.LUT R5, R8, UR6, RZ, 0x3c, !PT ;  /* 0x0000000608057c12 */ /* 0x002fc8000f8e3cff */
[----:B------:R-:W-:Y:S01]  /*4650*/  SHF.L.U32 R5, R5, 0x1f, RZ ;  /* 0x0000001f05057819 */ /* 0x000fe200000006ff */
[----:B--2---:R-:W-:-:S04]  /*4660*/  IMAD.U32 R0, RZ, RZ, UR4 ;  /* 0x00000004ff007e24 */ /* 0x004fc8000f8e00ff */
[----:B------:R1:W2:Y:S03]  /*4670*/  SYNCS.PHASECHK.TRANS64.TRYWAIT P0, [R0+URZ], R5 ;  /* 0x00000005000075a7 */ /* 0x0002a600080011ff */
[----:B--2---:R-:W-:Y:S05]  /*4680*/  @!P0 NANOSLEEP.SYNCS 0x989680 ;  /* 0x009896800000895d */ /* 0x004fea0003900000 */
[----:B------:R-:W2:Y:S02]  /*4690*/  @!P0 SYNCS.PHASECHK.TRANS64 P0, [R0+URZ], R5 ;  /* 0x00000005000085a7 */ /* 0x000ea400080010ff */
[----:B--2---:R-:W-:Y:S05]  /*46a0*/  @P0 BRA `(.L_x_79) ;  /* 0x0000000000200947 */ /* 0x004fea0003800000 */
.L_x_80:
[----:B--2---:R2:W3:Y:S02]  /*46b0*/  SYNCS.PHASECHK.TRANS64.TRYWAIT P0, [R0+URZ], R5 ;  /* 0x00000005000075a7 */ /* 0x0044e400080011ff */
[----:B---3--:R-:W-:Y:S05]  /*46c0*/  @!P0 NANOSLEEP.SYNCS 0x989680 ;  /* 0x009896800000895d */ /* 0x008fea0003900000 */
[----:B------:R-:W3:Y:S02]  /*46d0*/  @!P0 SYNCS.PHASECHK.TRANS64 P0, [R0+URZ], R5 ;  /* 0x00000005000085a7 */ /* 0x000ee400080010ff */
[----:B---3--:R-:W-:Y:S05]  /*46e0*/  @!P0 BRA `(.L_x_80) ;  /* 0xfffffffc00f08947 */ /* 0x008fea000383ffff */
[----:B------:R-:W-:Y:S05]  /*46f0*/  BRA `(.L_x_79) ;  /* 0x00000000000c7947 */ /* 0x000fea0003800000 */
.L_x_77:
[----:B------:R-:W-:-:S04]  /*4700*/  UIADD3 UR4, UPT, UPT, UR20, 0x110, URZ ;  /* 0x0000011014047890 */ /* 0x000fc8000fffe0ff */
[----:B------:R-:W-:-:S09]  /*4710*/  UPRMT UR4, UR37, 0x654, UR4 ;  /* 0x0000065425047896 */ /* 0x000fd20008000004 */
[----:B------:R-:W-:Y:S03]  /*4720*/  SYNCS.ARRIVE.TRANS64.RED.A1T0 RZ, [UR4], RZ ;  /* 0x000000ffffff79a7 */ /* 0x000fe60008100404 */
.L_x_79:
[----:B-12---:R-:W-:Y:S01]  /*4730*/  SHF.L.U32 R5, RZ, 0x1f, RZ ;  /* 0x0000001fff057819 */ /* 0x006fe200000006ff */
[----:B------:R-:W-:Y:S01]  /*4740*/  UIADD3 UR4, UPT, UPT, UR20, 0x110, URZ ;  /* 0x0000011014047890 */ /* 0x000fe2000fffe0ff */
[----:B------:R-:W-:Y:S02]  /*4750*/  PLOP3.LUT P0, PT, PT, PT, UP0, 0x80, 0x8 ;  /* 0x000000000008781c */ /* 0x000fe40003f0f008 */
[----:B------:R-:W1:Y:S02]  /*4760*/  SYNCS.PHASECHK.TRANS64.TRYWAIT P1, [UR20+0x110], R5 ;  /* 0x00011005ff0075a7 */ /* 0x000e640008021114 */
[----:B-1----:R-:W-:Y:S09]  /*4770*/  @!P1 BRA `(.L_x_81) ;  /* 0x0000004c004c9947 */ /* 0x002ff20003800000 */
.L_x_169:
[----:B------:R-:W-:Y:S01]  /*4780*/  @!UP0 UPRMT UR4, UR37, 0x654, UR4 ;  /* 0x0000065425048896 */ /* 0x000fe20008000004 */
[----:B------:R-:W-:Y:S01]  /*4790*/  LOP3.LUT R2, R3, 0xffff, RZ, 0xc0, !PT ;  /* 0x0000ffff03027812 */ /* 0x000fe200078ec0ff */
[----:B------:R-:W-:Y:S02]  /*47a0*/  IMAD.MOV.U32 R3, RZ, RZ, 0xffff ;  /* 0x0000ffffff037424 */ /* 0x000fe400078e00ff */
[----:B-1----:R-:W-:Y:S01]  /*47b0*/  IMAD.MOV.U32 R5, RZ, RZ, 0x1 ;  /* 0x00000001ff057424 */ /* 0x002fe200078e00ff */
[----:B------:R-:W-:-:S04]  /*47c0*/  SHF.R.U32.HI R2, RZ, 0x5, R2 ;  /* 0x00000005ff027819 */ /* 0x000fc80000011602 */
[----:B------:R-:W-:Y:S01]  /*47d0*/  @!P0 SYNCS.ARRIVE.TRANS64.RED.A1T0 RZ, [UR4], RZ ;  /* 0x000000ffffff89a7 */ /* 0x000fe20008100404 */
[----:B------:R-:W-:Y:S01]  /*47e0*/  NOP ;  /* 0x0000000000007918 */ /* 0x000fe20000000000 */
[----:B------:R-:W1:Y:S01]  /*47f0*/  LDS R0, [UR8+0x14] ;  /* 0x00001408ff007984 */ /* 0x000e620008000800 */
[-C--:B------:R-:W-:Y:S02]  /*4800*/  SHF.L.U32 R3, R3, R2.reuse, RZ ;  /* 0x0000000203037219 */ /* 0x080fe400000006ff */
[----:B------:R-:W-:Y:S02]  /*4810*/  SHF.L.U32 R5, R5, R2, RZ ;  /* 0x0000000205057219 */ /* 0x000fe400000006ff */
[----:B-1----:R-:W-:-:S04]  /*4820*/  LOP3.LUT R0, R0, R3, RZ, 0xc0, !PT ;  /* 0x0000000300007212 */ /* 0x002fc800078ec0ff */
[----:B------:R-:W-:-:S13]  /*4830*/  ISETP.NE.AND P0, PT, R0, R3, PT ;  /* 0x000000030000720c */ /* 0x000fda0003f05270 */
[----:B------:R-:W-:Y:S05]  /*4840*/  @P0 BRA `(.L_x_82) ;  /* 0x00000000005c0947 */ /* 0x000fea0003800000 */
[----:B------:R-:W1:Y:S02]  /*4850*/  LDS R0, [UR8+0x18] ;  /* 0x00001808ff007984 */ /* 0x000e640008000800 */
[----:B-1----:R-:W-:-:S04]  /*4860*/  LOP3.LUT R0, R0, R5, RZ, 0xc0, !PT ;  /* 0x0000000500007212 */ /* 0x002fc800078ec0ff */
[----:B------:R-:W-:-:S13]  /*4870*/  ISETP.NE.AND P0, PT, R0, R5, PT ;  /* 0x000000050000720c */ /* 0x000fda0003f05270 */
[----:B------:R-:W-:Y:S05]  /*4880*/  @P0 BRA `(.L_x_83) ;  /* 0x0000000000400947 */ /* 0x000fea0003800000 */
[----:B------:R-:W-:Y:S01]  /*4890*/  R2UR UR4, R3 ;  /* 0x00000000030472ca */ /* 0x000fe200000e0000 */
[----:B------:R-:W1:Y:S01]  /*48a0*/  S2R R2, SR_LANEID ;  /* 0x0000000000027919 */ /* 0x000e620000000000 */
[----:B------:R-:W-:-:S04]  /*48b0*/  LOP3.LUT R5, RZ, R5, RZ, 0x33, !PT ;  /* 0x00000005ff057212 */ /* 0x000fc800078e33ff */
[----:B------:R-:W2:Y:S07]  /*48c0*/  REDUX UR6, R5 ;  /* 0x00000000050673c4 */ /* 0x000eae0000000000 */
[----:B------:R-:W-:-:S03]  /*48d0*/  ULOP3.LUT UR5, URZ, UR4, URZ, 0x33, !UPT ;  /* 0x00000004ff057292 */ /* 0x000fc6000f8e33ff */
[----:B------:R-:W-:Y:S02]  /*48e0*/  VOTEU.ANY UR4, UPT, PT ;  /* 0x0000000000047886 */ /* 0x000fe400038e0100 */
[----:B------:R-:W-:Y:S01]  /*48f0*/  UFLO.U32 UR4, UR4 ;  /* 0x00000004000472bd */ /* 0x000fe200080e0000 */
[----:B------:R-:W-:-:S04]  /*4900*/  IMAD.U32 R0, RZ, RZ, UR5 ;  /* 0x00000005ff007e24 */ /* 0x000fc8000f8e00ff */
[----:B------:R-:W3:Y:S02]  /*4910*/  REDUX UR7, R0 ;  /* 0x00000000000773c4 */ /* 0x000ee40000000000 */
[----:B------:R1:W-:Y:S02]  /*4920*/  UTCATOMSWS.AND URZ, UR5 ;  /* 0x0000000500ff79e3 */ /* 0x0003e40008000000 */
[----:B-1----:R-:W-:Y:S01]  /*4930*/  ISETP.EQ.U32.AND P0, PT, R2, UR4, PT ;  /* 0x0000000402007c0c */ /* 0x002fe2000bf02070 */
[----:B--2---:R-:W-:Y:S02]  /*4940*/  IMAD.U32 R2, RZ, RZ, UR6 ;  /* 0x00000006ff027e24 */ /* 0x004fe4000f8e00ff */
[----:B---3--:R-:W-:-:S10]  /*4950*/  IMAD.U32 R3, RZ, RZ, UR7 ;  /* 0x00000007ff037e24 */ /* 0x008fd4000f8e00ff */
[----:B------:R1:W-:Y:S04]  /*4960*/  @P0 ATOMS.AND RZ, [UR8+0x14], R3 ;  /* 0x00001403ffff098c */ /* 0x0003e8000a800008 */
[----:B------:R1:W-:Y:S01]  /*4970*/  @P0 ATOMS.AND RZ, [UR8+0x18], R2 ;  /* 0x00001802ffff098c */ /* 0x0003e2000a800008 */
[----:B------:R-:W-:Y:S05]  /*4980*/  BRA `(.L_x_84) ;  /* 0x0000000000147947 */ /* 0x000fea0003800000 */
.L_x_83:
[----:B------:R-:W-:Y:S02]  /*4990*/  MOV R2, 0x49b0 ;  /* 0x000049b000027802 */ /* 0x000fe40000000f00 */
[----:B----45:R-:W-:Y:S05]  /*49a0*/  CALL.REL.NOINC `($__internal_0_$__cuda_sm10x_tcgen05_guardrail_trap_col_being_dealloced_not_returned_by_alloc) ;  /* 0x0000004c00bc7944 */ /* 0x030fea0003c00000 */
[----:B------:R-:W-:Y:S05]  /*49b0*/  BRA `(.L_x_84) ;  /* 0x0000000000087947 */ /* 0x000fea0003800000 */
.L_x_82:
[----:B------:R-:W-:Y:S02]  /*49c0*/  MOV R2, 0x49e0 ;  /* 0x000049e000027802 */ /* 0x000fe40000000f00 */
[----:B----45:R-:W-:Y:S05]  /*49d0*/  CALL.REL.NOINC `($__internal_2_$__cuda_sm10x_tcgen05_guardrail_trap_unallocated_columns_being_dealloced) ;  /* 0x0000004c00c87944 */ /* 0x030fea0003c00000 */
.L_x_84:
[----:B------:R-:W-:Y:S01]  /*49e0*/  NOP ;  /* 0x0000000000007918 */ /* 0x000fe20000000000 */
[----:B------:R-:W-:Y:S05]  /*49f0*/  EXIT ;  /* 0x000000000000794d */ /* 0x000fea0003800000 */
.L_x_56:
[----:B------:R-:W-:-:S09]  /*4a00*/  UISETP.NE.OR UP0, UPT, UR18, 0x3, !UP3 ;  /* 0x000000031200788c */ /* 0x000fd2000df05670 */
[----:B------:R-:W-:Y:S05]  /*4a10*/  BRA.U UP0, `(.L_x_85) ;  /* 0x0000001100807547 */ /* 0x000fea000b800000 */
[----:B------:R-:W2:Y:S01]  /*4a20*/  LDCU.64 UR4, c[0x0][0x988] ;  /* 0x00013100ff0477ac */ /* 0x000ea20008000a00 */
[----:B------:R-:W3:Y:S01]  /*4a30*/  S2UR UR6, SR_CgaCtaId ;  /* 0x00000000000679c3 */ /* 0x000ee20000008800 */
[----:B------:R-:W-:Y:S01]  /*4a40*/  HFMA2 R10, -RZ, RZ, 0, 5.9604644775390625e-08 ;  /* 0x00000001ff0a7431 */ /* 0x000fe200000001ff */
[----:B------:R-:W-:Y:S01]  /*4a50*/  MOV R8, RZ ;  /* 0x000000ff00087202 */ /* 0x000fe20000000f00 */
[----:B------:R-:W4:Y:S01]  /*4a60*/  LDCU UR30, c[0x0][0x370] ;  /* 0x00006e00ff1e77ac */ /* 0x000f220008000800 */
[----:B------:R-:W-:Y:S01]  /*4a70*/  HFMA2 R3, -RZ, RZ, 0, 0.0078125 ;  /* 0x00002000ff037431 */ /* 0x000fe200000001ff */
[----:B------:R-:W1:Y:S03]  /*4a80*/  LDCU.128 UR32, c[0x0][0xc10] ;  /* 0x00018200ff2077ac */ /* 0x000e660008000c00 */
[----:B------:R-:W4:Y:S01]  /*4a90*/  LDC.64 R12, c[0x0][0x348] ;  /* 0x0000d200ff0c7b82 */ /* 0x000f220000000a00 */
[----:B------:R-:W1:Y:S01]  /*4aa0*/  LDCU UR27, c[0x0][0x374] ;  /* 0x00006e80ff1b77ac */ /* 0x000e620008000800 */
[----:B------:R-:W4:Y:S01]  /*4ab0*/  LDCU.64 UR28, c[0x0][0x990] ;  /* 0x00013200ff1c77ac */ /* 0x000f220008000a00 */
[----:B------:R-:W4:Y:S01]  /*4ac0*/  LDCU UR17, c[0x0][0xc0c] ;  /* 0x00018180ff1177ac */ /* 0x000f220008000800 */
[----:B--2---:R-:W-:Y:S01]  /*4ad0*/  UISETP.NE.U32.AND UP0, UPT, UR4, URZ, UPT ;  /* 0x000000ff0400728c */ /* 0x004fe2000bf05070 */
[----:B------:R-:W2:Y:S01]  /*4ae0*/  LDCU.128 UR40, c[0x0][0xa80] ;  /* 0x00015000ff2877ac */ /* 0x000ea20008000c00 */
[----:B------:R-:W2:Y:S01]  /*4af0*/  LDCU UR48, c[0x0][0xc20] ;  /* 0x00018400ff3077ac */ /* 0x000ea20008000800 */
[----:B------:R-:W2:Y:S01]  /*4b00*/  LDCU UR4, c[0x0][0xc30] ;  /* 0x00018600ff0477ac */ /* 0x000ea20008000800 */
[----:B------:R-:W2:Y:S01]  /*4b10*/  LDCU.128 UR44, c[0x0][0xa90] ;  /* 0x00015200ff2c77ac */ /* 0x000ea20008000c00 */
[----:B------:R-:W-:Y:S01]  /*4b20*/  UMOV UR24, 0x400 ;  /* 0x0000040000187882 */ /* 0x000fe20000000000 */
[----:B-1----:R-:W-:-:S02]  /*4b30*/  UIMAD.WIDE.U32 UR8, UR27, UR35, URZ ;  /* 0x000000231b0872a5 */ /* 0x002fc4000f8e00ff */
[----:B---3--:R-:W-:Y:S02]  /*4b40*/  ULEA UR24, UR6, UR24, 0x18 ;  /* 0x0000001806187291 */ /* 0x008fe4000f8ec0ff */
[----:B----4-:R-:W-:Y:S02]  /*4b50*/  UIMAD.WIDE.U32 UR6, UR30, UR32, URZ ;  /* 0x000000201e0672a5 */ /* 0x010fe4000f8e00ff */
[----:B------:R-:W-:Y:S02]  /*4b60*/  UISETP.NE.AND.EX UP5, UPT, UR5, URZ, UPT, UP0 ;  /* 0x000000ff0500728c */ /* 0x000fe4000bfa5300 */
[----:B------:R-:W-:Y:S02]  /*4b70*/  UISETP.NE.U32.AND UP6, UPT, UR28, URZ, UPT ;  /* 0x000000ff1c00728c */ /* 0x000fe4000bfc5070 */
[----:B------:R-:W-:Y:S02]  /*4b80*/  UIADD3 UR31, UPT, UPT, UR24, 0xe8, URZ ;  /* 0x000000e8181f7890 */ /* 0x000fe4000fffe0ff */
[----:B------:R-:W-:-:S02]  /*4b90*/  UISETP.NE.AND UP0, UPT, UR39, 0x1, UPT ;  /* 0x000000012700788c */ /* 0x000fc4000bf05270 */
[----:B------:R-:W-:Y:S02]  /*4ba0*/  UISETP.GE.AND UP2, UPT, UR39, 0x1, UPT ;  /* 0x000000012700788c */ /* 0x000fe4000bf46270 */
[----:B------:R-:W-:Y:S01]  /*4bb0*/  UISETP.NE.AND UP0, UPT, UR17, 0x1, UPT ;  /* 0x000000011100788c */ /* 0x000fe2000bf05270 */
[----:B------:R-:W-:Y:S01]  /*4bc0*/  UMOV UR6, UR7 ;  /* 0x0000000700067c82 */ /* 0x000fe20008000000 */
[----:B------:R-:W-:Y:S01]  /*4bd0*/  UMOV UR36, UR9 ;  /* 0x0000000900247c82 */ /* 0x000fe20008000000 */
[----:B------:R-:W-:Y:S02]  /*4be0*/  UISETP.NE.AND UP2, UPT, UR34, 0x1, UPT ;  /* 0x000000012200788c */ /* 0x000fe4000bf45270 */
[----:B--2---:R-:W-:Y:S01]  /*4bf0*/  UISETP.NE.AND UP0, UPT, UR40, 0x1, UPT ;  /* 0x000000012800788c */ /* 0x004fe2000bf05270 */
[----:B------:R-:W-:Y:S01]  /*4c00*/  UMOV UR26, URZ ;  /* 0x000000ff001a7c82 */ /* 0x000fe20008000000 */
[----:B------:R-:W1:Y:S01]  /*4c10*/  LDCU UR49, c[0x0][0xaa0] ;  /* 0x00015400ff3177ac */ /* 0x000e620008000800 */
[----:B------:R-:W-:Y:S01]  /*4c20*/  UPLOP3.LUT UP4, UPT, UPT, UPT, UPT, 0x40, 0x4 ;  /* 0x000000000004789c */ /* 0x000fe20003f8e870 */
[----:B------:R-:W2:Y:S01]  /*4c30*/  LDCU.64 UR18, c[0x0][0xc28] ;  /* 0x00018500ff1277ac */ /* 0x000ea20008000a00 */
[----:B------:R-:W-:-:S02]  /*4c40*/  UISETP.NE.AND.EX UP6, UPT, UR29, URZ, UPT, UP6 ;  /* 0x000000ff1d00728c */ /* 0x000fc4000bfc5360 */
[----:B------:R-:W-:Y:S02]  /*4c50*/  UPRMT UR31, URZ, 0x654, UR31 ;  /* 0x00000654ff1f7896 */ /* 0x000fe4000800001f */
[----:B------:R-:W-:Y:S02]  /*4c60*/  USHF.R.U32.HI UR37, URZ, UR33, UR6 ;  /* 0x00000021ff257299 */ /* 0x000fe40008011606 */
[----:B------:R-:W-:Y:S02]  /*4c70*/  USHF.R.U32.HI UR36, URZ, UR48, UR36 ;  /* 0x00000030ff247299 */ /* 0x000fe40008011624 */
[----:B------:R-:W-:Y:S02]  /*4c80*/  UISETP.NE.AND UP3, UPT, UR4, 0x1, UPT ;  /* 0x000000010400788c */ /* 0x000fe4000bf65270 */
[----:B------:R-:W-:Y:S02]  /*4c90*/  UISETP.NE.AND UP2, UPT, UR43, 0x1, UPT ;  /* 0x000000012b00788c */ /* 0x000fe4000bf45270 */
[----:B------:R-:W-:-:S11]  /*4ca0*/  UISETP.NE.AND UP0, UPT, UR46, 0x1, UPT ;  /* 0x000000012e00788c */ /* 0x000fd6000bf05270 */
.L_x_94:
[----:B------:R-:W-:Y:S04]  /*4cb0*/  SHF.L.U32 R5, R8, 0x1f, RZ ;  /* 0x0000001f08057819 */ /* 0x000fe800000006ff */
[----:B---3--:R-:W3:Y:S02]  /*4cc0*/  SYNCS.PHASECHK.TRANS64.TRYWAIT P0, [UR24+0xe0], R5 ;  /* 0x0000e005ff0075a7 */ /* 0x008ee40008001118 */
[----:B---3--:R-:W-:Y:S05]  /*4cd0*/  @!P0 BRA `(.L_x_86) ;  /* 0x00000048000c8947 */ /* 0x008fea0003800000 */
.L_x_171:
[----:B---3--:R-:W3:Y:S01]  /*4ce0*/  LDS.128 R4, [UR24+0x120] ;  /* 0x00012018ff047984 */ /* 0x008ee20008000c00 */
[----:B------:R-:W-:Y:S01]  /*4cf0*/  UISETP.GE.AND UP0, UPT, UR39, 0x1, UPT ;  /* 0x000000012700788c */ /* 0x000fe2000bf06270 */
[----:B------:R-:W-:Y:S01]  /*4d00*/  @!PT LDS RZ, [RZ] ;  /* 0x00000000fffff984 */ /* 0x000fe20000000800 */
[----:B------:R-:W-:Y:S01]  /*4d10*/  @!PT LDS RZ, [RZ] ;  /* 0x00000000fffff984 */ /* 0x000fe20000000800 */
[----:B------:R-:W-:Y:S01]  /*4d20*/  @!PT LDS RZ, [RZ] ;  /* 0x00000000fffff984 */ /* 0x000fe20000000800 */
[----:B------:R-:W-:Y:S01]  /*4d30*/  @!PT LDS RZ, [RZ] ;  /* 0x00000000fffff984 */ /* 0x000fe20000000800 */
[----:B------:R4:W-:Y:S06]  /*4d40*/  MEMBAR.ALL.CTA ;  /* 0x0000000000007992 */ /* 0x0009ec0000008000 */
[----:B----4-:R-:W4:Y:S02]  /*4d50*/  FENCE.VIEW.ASYNC.S ;  /* 0x00000000000073c6 */ /* 0x010f240000000000 */
[----:B----4-:R-:W-:Y:S01]  /*4d60*/  SYNCS.ARRIVE.TRANS64.RED.A1T0 RZ, [UR31], RZ ;  /* 0x000000ffffff79a7 */ /* 0x010fe2000810041f */
[----:B---3--:R-:W-:Y:S11]  /*4d70*/  LOP3.LUT P0, RZ, R6, 0x1, RZ, 0xc0, !PT ;  /* 0x0000000106ff7812 */ /* 0x008ff6000780c0ff */
[----:B------:R-:W-:Y:S02]  /*4d80*/  @!UPT UIADD3 URZ, UPT, UPT, URZ, URZ, URZ ;  /* 0x000000fffffff290 */ /* 0x000fe4000fffe0ff */
[----:B------:R-:W-:Y:S01]  /*4d90*/  VOTEU.ANY UP2, P0 ;  /* 0x0000000000ff7886 */ /* 0x000fe20000040100 */
[----:B------:R-:W-:Y:S11]  /*4da0*/  PLOP3.LUT P0, PT, PT, PT, UP2, 0x80, 0x8 ;  /* 0x000000000008781c */ /* 0x000ff60003f0f028 */
[----:B------:R-:W-:Y:S02]  /*4db0*/  @!UPT UIADD3 URZ, UPT, UPT, URZ, URZ, URZ ;  /* 0x000000fffffff290 */ /* 0x000fe4000fffe0ff */
[----:B------:R-:W-:Y:S02]  /*4dc0*/  @P0 MOV R2, R4 ;  /* 0x0000000400020202 */ /* 0x000fe40000000f00 */
[----:B------:R-:W-:Y:S02]  /*4dd0*/  @P0 LOP3.LUT R0, R5, 0xffff, RZ, 0xc0, !PT ;  /* 0x0000ffff05000812 */ /* 0x000fe400078ec0ff */
[----:B------:R-:W-:Y:S02]  /*4de0*/  @P0 R2UR UR5, R2 ;  /* 0x00000000020502ca */ /* 0x000fe400000e0000 */
[----:B------:R-:W-:Y:S11]  /*4df0*/  @P0 R2UR UR4, R0 ;  /* 0x00000000000402ca */ /* 0x000ff600000e0000 */
[----:B------:R-:W-:Y:S02]  /*4e00*/  @UP2 UMOV UR16, UR5 ;  /* 0x0000000500102c82 */ /* 0x000fe40008000000 */
[----:B------:R-:W-:Y:S01]  /*4e10*/  @UP2 UMOV UR15, UR4 ;  /* 0x00000004000f2c82 */ /* 0x000fe20008000000 */
[----:B------:R-:W-:Y:S05]  /*4e20*/  BRA.U !UP0, `(.L_x_87) ;  /* 0x0000000108c07547 */ /* 0x000fea000b800000 */
[----:B------:R-:W-:Y:S02]  /*4e30*/  UIMAD.WIDE.U32 UR8, UR15, UR35, URZ ;  /* 0x000000230f0872a5 */ /* 0x000fe4000f8e00ff */
[----:B------:R-:W-:Y:S02]  /*4e40*/  UP2UR UR14, UPR, URZ, 0x4 ;  /* 0x00000004ff0e7883 */ /* 0x000fe40008000000 */
[----:B------:R-:W-:Y:S02]  /*4e50*/  UISETP.NE.AND UP2, UPT, UR34, 0x1, UPT ;  /* 0x000000012200788c */ /* 0x000fe4000bf45270 */
[----:B------:R-:W-:Y:S02]  /*4e60*/  UIMAD.WIDE.U32 UR10, UR16, UR32, URZ ;  /* 0x00000020100a72a5 */ /* 0x000fe4000f8e00ff */
[----:B------:R-:W-:Y:S02]  /*4e70*/  USEL UR4, UR27, UR36, !UP2 ;  /* 0x000000241b047287 */ /* 0x000fe4000d000000 */
[----:B------:R-:W-:Y:S02]  /*4e80*/  UISETP.NE.AND UP0, UPT, UR17, 0x1, UPT ;  /* 0x000000011100788c */ /* 0x000fe4000bf05270 */
[----:B------:R-:W-:Y:S02]  /*4e90*/  UP2UR UR22, UPR, URZ, 0x2 ;  /* 0x00000002ff167883 */ /* 0x000fe40008000000 */
[----:B------:R-:W-:Y:S02]  /*4ea0*/  UISETP.NE.AND UP1, UPT, UR39, 0x1, UPT ;  /* 0x000000012700788c */ /* 0x000fe4000bf25270 */
[----:B--2---:R-:W-:Y:S02]  /*4eb0*/  UIMAD.WIDE.U32 UR12, UR4, UR18, URZ ;  /* 0x00000012040c72a5 */ /* 0x004fe4000f8e00ff */
[----:B------:R-:W-:Y:S01]  /*4ec0*/  USEL UR7, UR30, UR37, !UP0 ;  /* 0x000000251e077287 */ /* 0x000fe2000c000000 */
[----:B------:R-:W-:Y:S02]  /*4ed0*/  UMOV UR5, UR9 ;  /* 0x0000000900057c82 */ /* 0x000fe40008000000 */
[----:B------:R-:W-:Y:S02]  /*4ee0*/  USHF.R.U32.HI UR6, URZ, UR48, UR5 ;  /* 0x00000030ff067299 */ /* 0x000fe40008011605 */
[----:B------:R-:W-:Y:S02]  /*4ef0*/  UIMAD.WIDE.U32 UR20, UR7, UR18, URZ ;  /* 0x00000012071472a5 */ /* 0x000fe4000f8e00ff */
[----:B------:R-:W-:Y:S02]  /*4f00*/  USEL UR6, UR15, UR6, !UP2 ;  /* 0x000000060f067287 */ /* 0x000fe4000d000000 */
[----:B------:R-:W-:Y:S01]  /*4f10*/  UISETP.NE.AND UP2, UPT, UR14, URZ, UPT ;  /* 0x000000ff0e00728c */ /* 0x000fe2000bf45270 */
[----:B------:R-:W-:Y:S01]  /*4f20*/  UMOV UR5, UR11 ;  /* 0x0000000b00057c82 */ /* 0x000fe20008000000 */
[----:B------:R-:W-:Y:S02]  /*4f30*/  UIMAD.WIDE.U32 UR10, UR6, UR18, URZ ;  /* 0x00000012060a72a5 */ /* 0x000fe4000f8e00ff */
[----:B------:R-:W-:Y:S03]  /*4f40*/  USHF.R.U32.HI UR8, URZ, UR33, UR5 ;  /* 0x00000021ff087299 */ /* 0x000fe60008011605 */
[----:B------:R-:W-:Y:S02]  /*4f50*/  UMOV UR5, UR13 ;  /* 0x0000000d00057c82 */ /* 0x000fe40008000000 */
[----:B------:R-:W-:Y:S03]  /*4f60*/  @UP1 USHF.R.U32.HI UR4, URZ, UR19, UR5 ;  /* 0x00000013ff041299 */ /* 0x000fe60008011605 */
[----:B------:R-:W-:Y:S01]  /*4f70*/  UMOV UR5, UR21 ;  /* 0x0000001500057c82 */ /* 0x000fe20008000000 */
[----:B------:R-:W-:Y:S02]  /*4f80*/  UIMAD UR4, UR39, UR4, URZ ;  /* 0x00000004270472a4 */ /* 0x000fe4000f8e02ff */
[----:B------:R-:W-:Y:S02]  /*4f90*/  @UP1 USHF.R.U32.HI UR7, URZ, UR19, UR5 ;  /* 0x00000013ff071299 */ /* 0x000fe40008011605 */
[----:B------:R-:W-:Y:S02]  /*4fa0*/  USEL UR5, UR16, UR8, !UP0 ;  /* 0x0000000810057287 */ /* 0x000fe4000c000000 */
[----:B------:R-:W-:Y:S02]  /*4fb0*/  UIMAD UR8, UR39, UR7, URZ ;  /* 0x00000007270872a4 */ /* 0x000fe4000f8e02ff */
[----:B------:R-:W-:Y:S03]  /*4fc0*/  UISETP.GE.AND UP0, UPT, UR6, UR4, UPT ;  /* 0x000000040600728c */ /* 0x000fe6000bf06270 */
[----:B------:R-:W-:Y:S01]  /*4fd0*/  UMOV UR4, UR11 ;  /* 0x0000000b00047c82 */ /* 0x000fe20008000000 */
[----:B------:R-:W-:Y:S02]  /*4fe0*/  UISETP.GE.OR UP0, UPT, UR5, UR8, UP0 ;  /* 0x000000080500728c */ /* 0x000fe40008706670 */
[----:B------:R-:W-:Y:S02]  /*4ff0*/  USHF.R.U32.HI UR4, URZ, UR19, UR4 ;  /* 0x00000013ff047299 */ /* 0x000fe40008011604 */
[----:B------:R-:W-:Y:S02]  /*5000*/  UIMAD.WIDE.U32 UR8, UR5, UR18, URZ ;  /* 0x00000012050872a5 */ /* 0x000fe4000f8e00ff */
[----:B------:R-:W-:Y:S04]  /*5010*/  USEL UR10, UR6, UR4, !UP1 ;  /* 0x00000004060a7287 */ /* 0x000fe8000c800000 */
[----:B------:R-:W-:Y:S01]  /*5020*/  UIADD3 UR11, UPT, UPT, -UR10, URZ, URZ ;  /* 0x000000ff0a0b7290 */ /* 0x000fe2000fffe1ff */
[----:B------:R-:W-:Y:S02]  /*5030*/  @!UP0 UMOV UR4, UR9 ;  /* 0x0000000900048c82 */ /* 0x000fe40008000000 */
[----:B------:R-:W-:Y:S02]  /*5040*/  @!UP0 USHF.R.U32.HI UR4, URZ, UR19, UR4 ;  /* 0x00000013ff048299 */ /* 0x000fe40008011604 */
[----:B------:R-:W-:Y:S02]  /*5050*/  UIMAD UR8, UR39, UR11, UR6 ;  /* 0x0000000b270872a4 */ /* 0x000fe4000f8e0206 */
[----:B------:R-:W-:Y:S02]  /*5060*/  @!UP0 USEL UR4, UR5, UR4, !UP1 ;  /* 0x0000000405048287 */ /* 0x000fe4000c800000 */
[----:B------:R-:W-:Y:S02]  /*5070*/  UISETP.NE.AND UP1, UPT, UR22, URZ, UPT ;  /* 0x000000ff1600728c */ /* 0x000fe4000bf25270 */
[----:B------:R-:W-:Y:S02]  /*5080*/  @!UP0 UIMAD UR8, UR7, UR8, UR4 ;  /* 0x00000008070882a4 */ /* 0x000fe4000f8e0204 */
[----:B------:R-:W-:Y:S02]  /*5090*/  @!UP0 UIADD3 UR9, UPT, UPT, UR10, -UR4, URZ ;  /* 0x800000040a098290 */ /* 0x000fe4000fffe0ff */
[----:B------:R-:W-:Y:S02]  /*50a0*/  UIADD3 UR4, UPT, UPT, -UR5, URZ, URZ ;  /* 0x000000ff05047290 */ /* 0x000fe4000fffe1ff */
[----:B------:R-:W-:Y:S02]  /*50b0*/  UIADD3 UR7, UPT, UPT, -UR6, URZ, URZ ;  /* 0x000000ff06077290 */ /* 0x000fe4000fffe1ff */
[----:B------:R-:W-:Y:S02]  /*50c0*/  @!UP0 UIMAD UR6, UR9, UR39, UR5 ;  /* 0x00000027090682a4 */ /* 0x000fe4000f8e0205 */
[----:B------:R-:W-:Y:S02]  /*50d0*/  UIMAD UR16, UR17, UR4, UR16 ;  /* 0x00000004111072a4 */ /* 0x000fe4000f8e0210 */
[----:B------:R-:W-:Y:S01]  /*50e0*/  UIMAD UR15, UR34, UR7, UR15 ;  /* 0x00000007220f72a4 */ /* 0x000fe2000f8e020f */
[----:B------:R-:W-:Y:S02]  /*50f0*/  @!UP0 UMOV UR5, UR8 ;  /* 0x0000000800058c82 */ /* 0x000fe40008000000 */
[----:B------:R-:W-:Y:S02]  /*5100*/  UIMAD UR16, UR5, UR17, UR16 ;  /* 0x00000011051072a4 */ /* 0x000fe4000f8e0210 */
[----:B------:R-:W-:Y:S11]  /*5110*/  UIMAD UR15, UR6, UR34, UR15 ;  /* 0x00000022060f72a4 */ /* 0x000ff6000f8e020f */
[----:B------:R-:W-:Y:S01]  /*5120*/  @!UPT UIADD3 URZ, UPT, UPT, URZ, URZ, URZ ;  /* 0x000000fffffff290 */ /* 0x000fe2000fffe0ff */
.L_x_87:
[----:B------:R-:W3:Y:S01]  /*5130*/  @!UP3 LDCU.128 UR8, c[0x0][0xc10] ;  /* 0x00018200ff08b7ac */ /* 0x000ee20008000c00 */
[----:B------:R-:W-:Y:S04]  /*5140*/  ISETP.NE.U32.AND P1, PT, RZ, UR28, PT ;  /* 0x0000001cff007c0c */ /* 0x000fe8000bf25070 */
[----:B------:R-:W-:Y:S01]  /*5150*/  ISETP.NE.AND.EX P1, PT, RZ, UR29, PT, P1 ;  /* 0x0000001dff007c0c */ /* 0x000fe2000bf25310 */
[----:B------:R-:W4:Y:S01]  /*5160*/  @!UP3 LDCU UR5, c[0x0][0xc0c] ;  /* 0x00018180ff05b7ac */ /* 0x000f220008000800 */
[----:B------:R-:W-:Y:S02]  /*5170*/  USHF.L.U32 UR25, UR23, 0x6, URZ ;  /* 0x0000000617197899 */ /* 0x000fe400080006ff */
[----:B---3--:R-:W-:Y:S07]  /*5180*/  UIMAD.WIDE.U32 UR6, UR16, UR8, URZ ;  /* 0x00000008100672a5 */ /* 0x008fee000f8e00ff */
[----:B------:R-:W-:Y:S01]  /*5190*/  @!UP3 UMOV UR4, UR7 ;  /* 0x000000070004bc82 */ /* 0x000fe20008000000 */
[----:B----4-:R-:W-:Y:S02]  /*51a0*/  @!UP3 UISETP.NE.AND UP0, UPT, UR5, 0x1, UPT ;  /* 0x000000010500b88c */ /* 0x010fe4000bf05270 */
[----:B------:R-:W-:Y:S02]  /*51b0*/  @!UP3 USHF.R.U32.HI UR4, URZ, UR9, UR4 ;  /* 0x00000009ff04b299 */ /* 0x000fe40008011604 */
[----:B------:R-:W-:Y:S02]  /*51c0*/  UIMAD.WIDE.U32 UR6, UR15, UR11, URZ ;  /* 0x0000000b0f0672a5 */ /* 0x000fe4000f8e00ff */
[----:B------:R-:W-:Y:S02]  /*51d0*/  @!UP3 USEL UR8, UR16, UR4, !UP0 ;  /* 0x000000041008b287 */ /* 0x000fe4000c000000 */
[----:B------:R-:W-:Y:S03]  /*51e0*/  @!UP3 UISETP.NE.AND UP0, UPT, UR10, 0x1, UPT ;  /* 0x000000010a00b88c */ /* 0x000fe6000bf05270 */
[----:B------:R-:W-:Y:S02]  /*51f0*/  @!UP3 UMOV UR6, UR7 ;  /* 0x000000070006bc82 */ /* 0x000fe40008000000 */
[----:B------:R-:W3:Y:S02]  /*5200*/  @!UP3 LDCU UR4, c[0x0][0xc20] ;  /* 0x00018400ff04b7ac */ /* 0x000ee40008000800 */
[----:B---3--:R-:W-:Y:S04]  /*5210*/  @!UP3 USHF.R.U32.HI UR6, URZ, UR4, UR6 ;  /* 0x00000004ff06b299 */ /* 0x008fe80008011606 */
[----:B------:R-:W-:Y:S04]  /*5220*/  @!UP3 USEL UR6, UR15, UR6, !UP0 ;  /* 0x000000060f06b287 */ /* 0x000fe8000c000000 */
[----:B------:R-:W-:Y:S02]  /*5230*/  @!UP3 UIADD3 UR4, UPT, UPT, -UR8, UR6, URZ ;  /* 0x000000060804b290 */ /* 0x000fe4000fffe1ff */
[----:B------:R-:W-:Y:S02]  /*5240*/  @!UP3 UIADD3 UR6, UPT, UPT, UR8, -UR6, URZ ;  /* 0x800000060806b290 */ /* 0x000fe4000fffe0ff */
[----:B------:R-:W-:Y:S02]  /*5250*/  @!UP3 UIMAD UR16, UR4, UR5, UR16 ;  /* 0x000000050410b2a4 */ /* 0x000fe4000f8e0210 */
[----:B------:R-:W-:Y:S01]  /*5260*/  @!UP3 UIMAD UR15, UR6, UR10, UR15 ;  /* 0x0000000a060fb2a4 */ /* 0x000fe2000f8e020f */
[----:B------:R-:W-:Y:S11]  /*5270*/  BRA.U UP4, `(.L_x_88) ;  /* 0x0000000104107547 */ /* 0x000ff6000b800000 */
[----:B------:R-:W-:Y:S04]  /*5280*/  MOV R0, UR38 ;  /* 0x0000002600007c02 */ /* 0x000fe80008000f00 */
[----:B------:R-:W-:Y:S04]  /*5290*/  SHF.L.U32 R9, R0, 0x1f, RZ ;  /* 0x0000001f00097819 */ /* 0x000fe800000006ff */
[----:B------:R-:W3:Y:S02]  /*52a0*/  SYNCS.PHASECHK.TRANS64.TRYWAIT P2, [UR24+0xd8], R9 ;  /* 0x0000d809ff0075a7 */ /* 0x000ee40008041118 */
[----:B---3--:R-:W-:Y:S05]  /*52b0*/  @!P2 BRA `(.L_x_89) ;  /* 0x0000004000aca947 */ /* 0x008fea0003800000 */
.L_x_88:
[----:B------:R-:W-:Y:S05]  /*52c0*/  BRA.U !UP6, `(.L_x_90) ;  /* 0x000000010e387547 */ /* 0x000fea000b800000 */
[----:B------:R-:W-:Y:S01]  /*52d0*/  UPLOP3.LUT UP1, UPT, UPT, UPT, UP5, 0x80, 0x8 ;  /* 0x000000000008789c */ /* 0x000fe20003f2f050 */
[----:B---3--:R-:W-:Y:S01]  /*52e0*/  HFMA2 R0, -RZ, RZ, 0, 5.9604644775390625e-08 ;  /* 0x00000001ff007431 */ /* 0x008fe200000001ff */
[----:B------:R-:W3:Y:S01]  /*52f0*/  LDCU.64 UR8, c[0x0][0x358] ;  /* 0x00006b00ff0877ac */ /* 0x000ee20008000a00 */
[----:B------:R-:W-:Y:S03]  /*5300*/  IMAD.MOV.U32 R87, RZ, RZ, 0x1 ;  /* 0x00000001ff577424 */ /* 0x000fe600078e00ff */
[----:B------:R-:W-:Y:S05]  /*5310*/  PLOP3.LUT P2, PT, PT, PT, UP1, 0x80, 0x8 ;  /* 0x000000000008781c */ /* 0x000fea0003f4f018 */
[----:B------:R-:W4:Y:S01]  /*5320*/  @UP1 LDCU.64 UR4, c[0x0][0x988] ;  /* 0x00013100ff0417ac */ /* 0x000f220008000a00 */
[----:B------:R-:W-:Y:S07]  /*5330*/  @UP1 UIMAD UR6, UR54, UR28, URZ ;  /* 0x0000001c360612a4 */ /* 0x000fee000f8e02ff */
[----:B------:R-:W-:Y:S01]  /*5340*/  @!P2 PRMT R87, R0, 0x7610, R87 ;  /* 0x000076100057a816 */ /* 0x000fe20000000057 */
[----:B----4-:R-:W-:Y:S06]  /*5350*/  @UP1 UIMAD.WIDE UR4, UR6, 0x4, UR4 ;  /* 0x00000004060418a5 */ /* 0x010fec000f8e0204 */
[----:B------:R-:W-:Y:S01]  /*5360*/  IMAD.U32 R14, RZ, RZ, UR4 ;  /* 0x00000004ff0e7e24 */ /* 0x000fe2000f8e00ff */
[----:B------:R-:W-:Y:S04]  /*5370*/  MOV R15, UR5 ;  /* 0x00000005000f7c02 */ /* 0x000fe80008000f00 */
[----:B------:R-:W4:Y:S01]  /*5380*/  @!UP1 LDCU UR4, c[0x0][0x980] ;  /* 0x00013000ff0497ac */ /* 0x000f220008000800 */
[----:B---3-5:R3:W5:Y:S02]  /*5390*/  @P2 LDG.E R41, desc[UR8][R14.64] ;  /* 0x000000080e292981 */ /* 0x028764000c1e1900 */
[----:B---34-:R-:W-:Y:S07]  /*53a0*/  @!P2 IMAD.U32 R41, RZ, RZ, UR4 ;  /* 0x00000004ff29ae24 */ /* 0x018fee000f8e00ff */
.L_x_90:
[----:B-----5:R-:W-:Y:S01]  /*53b0*/  @!P1 FSETP.EQ.AND P3, PT, R41, RZ, PT ;  /* 0x000000ff2900920b */ /* 0x020fe20003f62000 */
[----:B------:R-:W-:Y:S01]  /*53c0*/  @!UPT UIADD3 URZ, UPT, UPT, URZ, URZ, URZ ;  /* 0x000000fffffff290 */ /* 0x000fe2000fffe0ff */
[----:B------:R-:W-:Y:S11]  /*53d0*/  @!P1 BRA `(.L_x_91) ;  /* 0x0000000000149947 */ /* 0x000ff60003800000 */
[----:B------:R-:W-:Y:S02]  /*53e0*/  LOP3.LUT P1, RZ, R87, 0xff, RZ, 0xc0, !PT ;  /* 0x000000ff57ff7812 */ /* 0x000fe4000782c0ff */
[----:B------:R-:W-:Y:S04]  /*53f0*/  PLOP3.LUT P3, PT, PT, PT, UP1, 0x80, 0x8 ;  /* 0x000000000008781c */ /* 0x000fe80003f6f018 */
[----:B------:R-:W-:Y:S07]  /*5400*/  PLOP3.LUT P3, PT, P3, PT, PT, 0x8, 0x80 ;  /* 0x000000000080781c */ /* 0x000fee0001f6e170 */
[----:B------:R-:W-:Y:S11]  /*5410*/  @P1 FSETP.EQ.AND P3, PT, R41, RZ, PT ;  /* 0x000000ff2900120b */ /* 0x000ff60003f62000 */
[----:B------:R-:W-:Y:S02]  /*5420*/  @!UPT UIADD3 URZ, UPT, UPT, URZ, URZ, URZ ;  /* 0x000000fffffff290 */ /* 0x000fe4000fffe0ff */
.L_x_91:
[----:B------:R-:W-:Y:S01]  /*5430*/  ULEA UR7, UR26, UR24, 0x3 ;  /* 0x000000181a077291 */ /* 0x000fe2000f8e18ff */
[----:B---3--:R-:W-:Y:S01]  /*5440*/  SHF.L.U32 R9, R10, 0x1f, RZ ;  /* 0x0000001f0a097819 */ /* 0x008fe200000006ff */
[----:B------:R-:W-:Y:S02]  /*5450*/  USHF.L.U32 UR11, UR53, 0x7, URZ ;  /* 0x00000007350b7899 */ /* 0x000fe400080006ff */
[----:B------:R-:W-:Y:S02]  /*5460*/  UISETP.NE.AND UP0, UPT, UR40, 0x1, UPT ;  /* 0x000000012800788c */ /* 0x000fe4000bf05270 */
[----:B------:R-:W-:Y:S01]  /*5470*/  UIMAD.WIDE.U32 UR4, UR11, UR41, URZ ;  /* 0x000000290b0472a5 */ /* 0x000fe2000f8e00ff */
[----:B------:R-:W-:Y:S02]  /*5480*/  ELECT P2, URZ, PT ;  /* 0x0000000000ff782f */ /* 0x000fe40003840000 */
[----:B------:R-:W3:Y:S02]  /*5490*/  SYNCS.PHASECHK.TRANS64.TRYWAIT P1, [UR7+0xb8], R9 ;  /* 0x0000b809ff0075a7 */ /* 0x000ee40008021107 */
[----:B------:R-:W-:Y:S02]  /*54a0*/  PLOP3.LUT P2, PT, P3, P2, PT, 0xf2, 0x2f ;  /* 0x00000000002f781c */ /* 0x000fe40001f45e72 */
[----:B------:R-:W-:Y:S02]  /*54b0*/  UMOV UR4, UR5 ;  /* 0x0000000500047c82 */ /* 0x000fe40008000000 */
[----:B------:R-:W-:Y:S04]  /*54c0*/  USHF.R.U32.HI UR4, URZ, UR42, UR4 ;  /* 0x0000002aff047299 */ /* 0x000fe80008011604 */
[----:B------:R-:W-:Y:S02]  /*54d0*/  USEL UR12, UR11, UR4, !UP0 ;  /* 0x000000040b0c7287 */ /* 0x000fe4000c000000 */
[----:B------:R-:W-:Y:S02]  /*54e0*/  UISETP.NE.AND UP0, UPT, UR43, 0x1, UPT ;  /* 0x000000012b00788c */ /* 0x000fe4000bf05270 */
[----:B------:R-:W-:Y:S02]  /*54f0*/  UIMAD.WIDE.U32 UR4, UR12, UR44, URZ ;  /* 0x0000002c0c0472a5 */ /* 0x000fe4000f8e00ff */
[----:B------:R-:W-:Y:S01]  /*5500*/  UIADD3 UR6, UPT, UPT, -UR12, URZ, URZ ;  /* 0x000000ff0c067290 */ /* 0x000fe2000fffe1ff */
[----:B------:R-:W-:Y:S03]  /*5510*/  @!P2 IMAD.MOV.U32 R0, RZ, 0x20, RZ ;  /* 0x00000020ff00a824 */ /* 0x000fe600078e00ff */
[----:B------:R-:W-:Y:S01]  /*5520*/  UIMAD UR11, UR40, UR6, UR11 ;  /* 0x00000006280b72a4 */ /* 0x000fe2000f8e020b */
[----:B------:R-:W-:Y:S01]  /*5530*/  @!P2 IMAD.MOV.U32 R0, RZ, 0x400, R0 ;  /* 0x00000400ff00a824 */ /* 0x000fe200078e0000 */
[----:B------:R-:W-:Y:S02]  /*5540*/  UMOV UR4, UR5 ;  /* 0x0000000500047c82 */ /* 0x000fe40008000000 */
[----:B------:R-:W-:Y:S04]  /*5550*/  USHF.R.U32.HI UR4, URZ, UR45, UR4 ;  /* 0x0000002dff047299 */ /* 0x000fe80008011604 */
[----:B------:R-:W-:Y:S02]  /*5560*/  USEL UR13, UR12, UR4, !UP0 ;  /* 0x000000040c0d7287 */ /* 0x000fe4000c000000 */
[----:B------:R-:W-:Y:S02]  /*5570*/  UISETP.NE.AND UP0, UPT, UR46, 0x1, UPT ;  /* 0x000000012e00788c */ /* 0x000fe4000bf05270 */
[----:B------:R-:W-:Y:S07]  /*5580*/  UIMAD.WIDE.U32 UR4, UR13, UR47, URZ ;  /* 0x0000002f0d0472a5 */ /* 0x000fee000f8e00ff */
[----:B------:R-:W-:Y:S02]  /*5590*/  UMOV UR4, UR5 ;  /* 0x0000000500047c82 */ /* 0x000fe40008000000 */
[----:B-1----:R-:W-:Y:S04]  /*55a0*/  USHF.R.U32.HI UR4, URZ, UR49, UR4 ;  /* 0x00000031ff047299 */ /* 0x002fe80008011604 */
[----:B------:R-:W-:Y:S02]  /*55b0*/  USEL UR14, UR13, UR4, !UP0 ;  /* 0x000000040d0e7287 */ /* 0x000fe4000c000000 */
[----:B------:R-:W-:Y:S02]  /*55c0*/  UIADD3 UR4, UPT, UPT, -UR13, URZ, URZ ;  /* 0x000000ff0d047290 */ /* 0x000fe4000fffe1ff */
[----:B------:R-:W-:Y:S02]  /*55d0*/  UIADD3 UR5, UPT, UPT, -UR14, URZ, URZ ;  /* 0x000000ff0e057290 */ /* 0x000fe4000fffe1ff */
[----:B------:R-:W-:Y:S02]  /*55e0*/  UIMAD UR12, UR43, UR4, UR12 ;  /* 0x000000042b0c72a4 */ /* 0x000fe4000f8e020c */
[----:B------:R-:W-:Y:S01]  /*55f0*/  UIMAD UR13, UR46, UR5, UR13 ;  /* 0x000000052e0d72a4 */ /* 0x000fe2000f8e020d */
[----:B---3--:R-:W-:Y:S11]  /*5600*/  @!P1 BRA `(.L_x_92) ;  /* 0x0000003c00f09947 */ /* 0x008ff60003800000 */
.L_x_174:
[----:B------:R-:W3:Y:S01]  /*5610*/  S2UR UR50, SR_CgaCtaId ;  /* 0x00000000003279c3 */ /* 0x000ee20000008800 */
[----:B------:R-:W-:Y:S01]  /*5620*/  @!P2 R2UR UR4, R0 ;  /* 0x000000000004a2ca */ /* 0x000fe200000e0000 */
[----:B------:R-:W-:Y:S01]  /*5630*/  VOTEU.ALL UP0, P2 ;  /* 0x0000000000ff7886 */ /* 0x000fe20001000000 */
[----:B-1----:R-:W-:Y:S02]  /*5640*/  @!P2 IADD3 R2, P1, PT, R12, 0x680, RZ ;  /* 0x000006800c02a810 */ /* 0x002fe40007f3e0ff */
[----:B------:R-:W-:Y:S02]  /*5650*/  @P0 SHF.R.U32.HI R4, RZ, 0x10, R5 ;  /* 0x00000010ff040819 */ /* 0x000fe40000011605 */
[----:B------:R-:W-:Y:S01]  /*5660*/  @!P2 R2UR UR6, R2 ;  /* 0x000000000206a2ca */ /* 0x000fe200000e0000 */
[----:B------:R-:W-:Y:S01]  /*5670*/  @!P2 IMAD.X R0, RZ, RZ, R13, P1 ;  /* 0x000000ffff00a224 */ /* 0x000fe200008e060d */
[----:B------:R-:W-:Y:S01]  /*5680*/  @!UP0 ULEA UR5, UR26, UR24, 0xd ;  /* 0x000000181a058291 */ /* 0x000fe2000f8e68ff */
[----:B------:R-:W-:Y:S03]  /*5690*/  @P0 R2UR UR54, R4 ;  /* 0x00000000043602ca */ /* 0x000fe600000e0000 */
[----:B------:R-:W-:Y:S02]  /*56a0*/  @!UP0 UIADD3 UR8, UPT, UPT, UR5, 0x200, URZ ;  /* 0x0000020005088890 */ /* 0x000fe4000fffe0ff */
[----:B------:R-:W-:Y:S01]  /*56b0*/  @!UP0 UPRMT UR22, UR4, 0x5410, URZ ;  /* 0x0000541004168896 */ /* 0x000fe200080000ff */
[----:B------:R-:W-:Y:S01]  /*56c0*/  @!P2 R2UR UR4, R0 ;  /* 0x000000000004a2ca */ /* 0x000fe200000e0000 */
[----:B------:R-:W-:Y:S01]  /*56d0*/  UIADD3 UR5, UPT, UPT, UR26, 0x1, URZ ;  /* 0x000000011a057890 */ /* 0x000fe2000fffe0ff */
[----:B------:R-:W-:Y:S02]  /*56e0*/  @!P2 IMAD.MOV.U32 R0, RZ, RZ, 0x2000 ;  /* 0x00002000ff00a424 */ /* 0x000fe400078e00ff */
[----:B------:R-:W-:Y:S01]  /*56f0*/  IMAD.U32 R14, RZ, RZ, UR6 ;  /* 0x00000006ff0e7e24 */ /* 0x000fe2000f8e00ff */
[----:B------:R-:W-:Y:S04]  /*5700*/  UISETP.NE.AND UP0, UPT, UR5, 0x3, UPT ;  /* 0x000000030500788c */ /* 0x000fe8000bf05270 */
[----:B------:R-:W-:Y:S01]  /*5710*/  @!P2 R2UR UR20, R14 ;  /* 0x000000000e14a2ca */ /* 0x000fe200000e0000 */
[----:B------:R-:W-:Y:S02]  /*5720*/  USEL UR5, UR5, URZ, UP0 ;  /* 0x000000ff05057287 */ /* 0x000fe40008000000 */
[----:B------:R-:W-:Y:S01]  /*5730*/  USEL UR23, URZ, 0x1, UP0 ;  /* 0x00000001ff177887 */ /* 0x000fe20008000000 */
[----:B------:R-:W-:Y:S01]  /*5740*/  IMAD.U32 R15, RZ, RZ, UR4 ;  /* 0x00000004ff0f7e24 */ /* 0x000fe2000f8e00ff */
[----:B------:R-:W-:Y:S01]  /*5750*/  UIADD3 UR4, UPT, UPT, UR7, 0xa0, URZ ;  /* 0x000000a007047890 */ /* 0x000fe2000fffe0ff */
[----:B------:R-:W-:Y:S03]  /*5760*/  VOTEU.ALL UP0, P2 ;  /* 0x0000000000ff7886 */ /* 0x000fe60001000000 */
[----:B------:R-:W-:Y:S01]  /*5770*/  @!P2 R2UR UR21, R15 ;  /* 0x000000000f15a2ca */ /* 0x000fe200000e0000 */
[----:B---3--:R-:W-:Y:S01]  /*5780*/  UPRMT UR6, UR50, 0x654, UR4 ;  /* 0x0000065432067896 */ /* 0x008fe20008000004 */
[----:B------:R-:W-:Y:S01]  /*5790*/  LOP3.LUT R10, R10, UR23, RZ, 0x3c, !PT ;  /* 0x000000170a0a7c12 */ /* 0x000fe2000f8e3cff */
[----:B------:R-:W-:Y:S01]  /*57a0*/  @!UP0 UMOV UR9, UR4 ;  /* 0x0000000400098c82 */ /* 0x000fe20008000000 */
[----:B------:R-:W-:Y:S01]  /*57b0*/  @!UP0 UMOV UR10, UR25 ;  /* 0x00000019000a8c82 */ /* 0x000fe20008000000 */
[----:B------:R-:W-:Y:S01]  /*57c0*/  ULEA UR4, UR5, UR24, 0x3 ;  /* 0x0000001805047291 */ /* 0x000fe2000f8e18ff */
[----:B------:R-:W-:Y:S07]  /*57d0*/  SHF.L.U32 R9, R10, 0x1f, RZ ;  /* 0x0000001f0a097819 */ /* 0x000fee00000006ff */
[----:B------:R1:W-:Y:S01]  /*57e0*/  @!UP0 UTMALDG.5D.IM2COL [UR8], [UR20], UR22 ;  /* 0x00000008140083b4 */ /* 0x0003e20008060016 */
[----:B------:R1:W-:Y:S01]  /*57f0*/  @!P2 SYNCS.ARRIVE.TRANS64.RED.A0TR RZ, [UR7+0xa0], R0 ;  /* 0x0000a000ffffa9a7 */ /* 0x0003e20008300407 */
[----:B------:R-:W-:Y:S01]  /*5800*/  SYNCS.ARRIVE.TRANS64.RED.A1T0 RZ, [UR6], RZ ;  /* 0x000000ffffff79a7 */ /* 0x000fe20008100406 */
[----:B------:R-:W3:Y:S02]  /*5810*/  SYNCS.PHASECHK.TRANS64.TRYWAIT P1, [UR4+0xb8], R9 ;  /* 0x0000b809ff0075a7 */ /* 0x000ee40008021104 */
[----:B-1-3--:R-:W-:Y:S05]  /*5820*/  @!P1 BRA `(.L_x_93) ;  /* 0x0000003c00809947 */ /* 0x00afea0003800000 */
.L_x_176:
[----:B------:R-:W3:Y:S01]  /*5830*/  S2UR UR50, SR_CgaCtaId ;  /* 0x00000000003279c3 */ /* 0x000ee20000008800 */
[----:B------:R-:W-:Y:S01]  /*5840*/  UIADD3 UR6, UPT, UPT, UR5, 0x1, URZ ;  /* 0x0000000105067890 */ /* 0x000fe2000fffe0ff */
[----:B-1----:R-:W-:Y:S01]  /*5850*/  @!P2 IMAD.MOV.U32 R0, RZ, 0x20, RZ ;  /* 0x00000020ff00a824 */ /* 0x002fe200078e00ff */
[----:B------:R-:W-:Y:S01]  /*5860*/  UPLOP3.LUT UP4, UPT, UPT, UPT, UPT, 0x80, 0x8 ;  /* 0x000000000008789c */ /* 0x000fe20003f8f070 */
[----:B------:R-:W-:Y:S01]  /*5870*/  @!P2 IADD3 R2, P0, PT, R12, 0x680, RZ ;  /* 0x000006800c02a810 */ /* 0x000fe20007f1e0ff */
[----:B------:R-:W-:Y:S01]  /*5880*/  UISETP.NE.AND UP0, UPT, UR6, 0x3, UPT ;  /* 0x000000030600788c */ /* 0x000fe2000bf05270 */
[----:B------:R-:W-:Y:S01]  /*5890*/  @!P2 IMAD.MOV.U32 R0, RZ, 0x400, R0 ;  /* 0x00000400ff00a824 */ /* 0x000fe200078e0000 */
[----:B------:R-:W-:Y:S02]  /*58a0*/  R2UR UR23, R92 ;  /* 0x000000005c1772ca */ /* 0x000fe400000e0000 */
[----:B------:R-:W-:Y:S01]  /*58b0*/  USEL UR26, UR6, URZ, UP0 ;  /* 0x000000ff061a7287 */ /* 0x000fe20008000000 */
[----:B------:R-:W-:Y:S01]  /*58c0*/  R2UR UR22, R93 ;  /* 0x000000005d1672ca */ /* 0x000fe200000e0000 */
[----:B------:R-:W-:Y:S01]  /*58d0*/  USEL UR21, URZ, 0x1, UP0 ;  /* 0x00000001ff157887 */ /* 0x000fe20008000000 */
[----:B------:R-:W-:Y:S01]  /*58e0*/  @!P2 R2UR UR6, R0 ;  /* 0x000000000006a2ca */ /* 0x000fe200000e0000 */
[----:B------:R-:W-:Y:S01]  /*58f0*/  VOTEU.ALL UP0, P2 ;  /* 0x0000000000ff7886 */ /* 0x000fe20001000000 */
[----:B------:R-:W-:Y:S01]  /*5900*/  @!P2 IMAD.X R0, RZ, RZ, R13, P0 ;  /* 0x000000ffff00a224 */ /* 0x000fe200000e060d */
[----:B------:R-:W-:Y:S02]  /*5910*/  LOP3.LUT R8, R8, 0x1, RZ, 0x3c, !PT ;  /* 0x0000000108087812 */ /* 0x000fe400078e3cff */
[----:B------:R-:W-:Y:S01]  /*5920*/  LOP3.LUT R10, R10, UR21, RZ, 0x3c, !PT ;  /* 0x000000150a0a7c12 */ /* 0x000fe2000f8e3cff */
[----:B------:R-:W-:Y:S02]  /*5930*/  @!UP0 ULEA UR5, UR5, UR24, 0xd ;  /* 0x0000001805058291 */ /* 0x000fe4000f8e68ff */
[----:B------:R-:W-:Y:S02]  /*5940*/  @!UP0 UIADD3 UR10, UPT, UPT, UR25, 0x20, URZ ;  /* 0x00000020190a8890 */ /* 0x000fe4000fffe0ff */
[----:B------:R-:W-:Y:S02]  /*5950*/  @!UP0 UIADD3 UR8, UPT, UPT, UR5, 0x200, URZ ;  /* 0x0000020005088890 */ /* 0x000fe4000fffe0ff */
[----:B------:R-:W-:Y:S01]  /*5960*/  UIADD3 UR23, UPT, UPT, UR15, UR23, URZ ;  /* 0x000000170f177290 */ /* 0x000fe2000fffe0ff */
[----:B------:R-:W-:Y:S01]  /*5970*/  @!P2 R2UR UR5, R0 ;  /* 0x000000000005a2ca */ /* 0x000fe200000e0000 */
[----:B------:R-:W-:Y:S01]  /*5980*/  @!UP0 UPRMT UR20, UR6, 0x5410, URZ ;  /* 0x0000541006148896 */ /* 0x000fe200080000ff */
[----:B------:R-:W-:Y:S01]  /*5990*/  @!P2 R2UR UR6, R2 ;  /* 0x000000000206a2ca */ /* 0x000fe200000e0000 */
[----:B------:R-:W-:Y:S01]  /*59a0*/  VOTEU.ALL UP0, P2 ;  /* 0x0000000000ff7886 */ /* 0x000fe20001000000 */
[----:B------:R-:W-:Y:S09]  /*59b0*/  UIADD3 UR53, UPT, UPT, UR16, UR22, URZ ;  /* 0x0000001610357290 */ /* 0x000ff2000fffe0ff */
[----:B------:R-:W-:Y:S01]  /*59c0*/  IMAD.U32 R5, RZ, RZ, UR5 ;  /* 0x00000005ff057e24 */ /* 0x000fe2000f8e00ff */
[----:B------:R-:W-:Y:S01]  /*59d0*/  UIADD3 UR5, UPT, UPT, UR4, 0xa0, URZ ;  /* 0x000000a004057890 */ /* 0x000fe2000fffe0ff */
[----:B------:R-:W-:Y:S03]  /*59e0*/  IMAD.U32 R4, RZ, RZ, UR6 ;  /* 0x00000006ff047e24 */ /* 0x000fe6000f8e00ff */
[----:B------:R-:W-:Y:S02]  /*59f0*/  @!P2 R2UR UR7, R5 ;  /* 0x000000000507a2ca */ /* 0x000fe400000e0000 */
[----:B------:R-:W-:Y:S01]  /*5a00*/  @!P2 R2UR UR6, R4 ;  /* 0x000000000406a2ca */ /* 0x000fe200000e0000 */
[----:B------:R-:W-:Y:S01]  /*5a10*/  @!UP0 UMOV UR9, UR5 ;  /* 0x0000000500098c82 */ /* 0x000fe20008000000 */
[----:B---3--:R-:W-:Y:S11]  /*5a20*/  UPRMT UR5, UR50, 0x654, UR5 ;  /* 0x0000065432057896 */ /* 0x008ff60008000005 */
[----:B------:R3:W-:Y:S01]  /*5a30*/  @!UP0 UTMALDG.5D.IM2COL [UR8], [UR6], UR20 ;  /* 0x00000008060083b4 */ /* 0x0007e20008060014 */
[----:B------:R3:W-:Y:S01]  /*5a40*/  @!P2 SYNCS.ARRIVE.TRANS64.RED.A0TR RZ, [UR4+0xa0], R3 ;  /* 0x0000a003ffffa9a7 */ /* 0x0007e20008300404 */
[----:B------:R-:W-:Y:S01]  /*5a50*/  SYNCS.ARRIVE.TRANS64.RED.A1T0 RZ, [UR5], RZ ;  /* 0x000000ffffff79a7 */ /* 0x000fe20008100405 */
[----:B------:R-:W-:Y:S05]  /*5a60*/  BRA.U UP2, `(.L_x_94) ;  /* 0xfffffff102907547 */ /* 0x000fea000b83ffff */
[----:B------:R-:W-:Y:S01]  /*5a70*/  UIADD3 UR24, UPT, UPT, UR24, 0xb8, URZ ;  /* 0x000000b818187890 */ /* 0x000fe2000fffe0ff */
[----:B---3--:R-:W-:-:S03]  /*5a80*/  SHF.L.U32 R3, R10, 0x1f, RZ ;  /* 0x0000001f0a037819 */ /* 0x008fc600000006ff */
[----:B------:R-:W-:-:S09]  /*5a90*/  ULEA UR4, UR26, UR24, 0x3 ;  /* 0x000000181a047291 */ /* 0x000fd2000f8e18ff */
[----:B------:R-:W1:Y:S02]  /*5aa0*/  SYNCS.PHASECHK.TRANS64.TRYWAIT P0, [UR4], R3 ;  /* 0x00000003ff0075a7 */ /* 0x000e640008001104 */
[----:B-1----:R-:W-:Y:S05]  /*5ab0*/  @!P0 BRA `(.L_x_95) ;  /* 0x0000003800f48947 */ /* 0x002fea0003800000 */
.L_x_178:
[----:B------:R-:W-:-:S04]  /*5ac0*/  UIADD3 UR4, UPT, UPT, UR26, 0x1, URZ ;  /* 0x000000011a047890 */ /* 0x000fc8000fffe0ff */
[----:B------:R-:W-:-:S04]  /*5ad0*/  UISETP.NE.AND UP0, UPT, UR4, 0x3, UPT ;  /* 0x000000030400788c */ /* 0x000fc8000bf05270 */
[----:B------:R-:W-:Y:S02]  /*5ae0*/  USEL UR6, URZ, 0x1, UP0 ;  /* 0x00000001ff067887 */ /* 0x000fe40008000000 */
[----:B------:R-:W-:-:S04]  /*5af0*/  USEL UR4, UR4, URZ, UP0 ;  /* 0x000000ff04047287 */ /* 0x000fc80008000000 */
[----:B------:R-:W-:Y:S01]  /*5b00*/  ULEA UR5, UR4, UR24, 0x3 ;  /* 0x0000001804057291 */ /* 0x000fe2000f8e18ff */
[----:B------:R-:W-:-:S04]  /*5b10*/  LOP3.LUT R10, R10, UR6, RZ, 0x3c, !PT ;  /* 0x000000060a0a7c12 */ /* 0x000fc8000f8e3cff */
[----:B-1----:R-:W-:-:S04]  /*5b20*/  SHF.L.U32 R3, R10, 0x1f, RZ ;  /* 0x0000001f0a037819 */ /* 0x002fc800000006ff */
[----:B------:R-:W1:Y:S02]  /*5b30*/  SYNCS.PHASECHK.TRANS64.TRYWAIT P0, [UR5], R3 ;  /* 0x00000003ff0075a7 */ /* 0x000e640008001105 */
[----:B-1----:R-:W-:Y:S05]  /*5b40*/  @!P0 BRA `(.L_x_96) ;  /* 0x0000003800e88947 */ /* 0x002fea0003800000 */
.L_x_180:
[----:B------:R-:W-:-:S04]  /*5b50*/  UIADD3 UR4, UPT, UPT, UR4, 0x1, URZ ;  /* 0x0000000104047890 */ /* 0x000fc8000fffe0ff */
[----:B------:R-:W-:-:S04]  /*5b60*/  UISETP.NE.AND UP0, UPT, UR4, 0x3, UPT ;  /* 0x000000030400788c */ /* 0x000fc8000bf05270 */
[----:B------:R-:W-:Y:S02]  /*5b70*/  USEL UR5, URZ, 0x1, UP0 ;  /* 0x00000001ff057887 */ /* 0x000fe40008000000 */
[----:B------:R-:W-:-:S04]  /*5b80*/  USEL UR4, UR4, URZ, UP0 ;  /* 0x000000ff04047287 */ /* 0x000fc80008000000 */
[----:B------:R-:W-:Y:S01]  /*5b90*/  ULEA UR4, UR4, UR24, 0x3 ;  /* 0x0000001804047291 */ /* 0x000fe2000f8e18ff */
[----:B-1----:R-:W-:-:S04]  /*5ba0*/  LOP3.LUT R3, R10, UR5, RZ, 0x3c, !PT ;  /* 0x000000050a037c12 */ /* 0x002fc8000f8e3cff */
[----:B------:R-:W-:Y:S01]  /*5bb0*/  SHF.L.U32 R3, R3, 0x1f, RZ ;  /* 0x0000001f03037819 */ /* 0x000fe200000006ff */
[----:B------:R-:W-:-:S07]  /*5bc0*/  IMAD.U32 R0, RZ, RZ, UR4 ;  /* 0x00000004ff007e24 */ /* 0x000fce000f8e00ff */
.L_x_97:
[----:B-1----:R1:W3:Y:S02]  /*5bd0*/  SYNCS.PHASECHK.TRANS64.TRYWAIT P0, [R0+URZ], R3 ;  /* 0x00000003000075a7 */ /* 0x0022e400080011ff */
[----:B---3--:R-:W-:Y:S05]  /*5be0*/  @!P0 NANOSLEEP.SYNCS 0x989680 ;  /* 0x009896800000895d */ /* 0x008fea0003900000 */
[----:B------:R-:W3:Y:S02]  /*5bf0*/  @!P0 SYNCS.PHASECHK.TRANS64 P0, [R0+URZ], R3 ;  /* 0x00000003000085a7 */ /* 0x000ee400080010ff */
[----:B--23--:R-:W-:Y:S05]  /*5c00*/  @P0 EXIT ;  /* 0x000000000000094d */ /* 0x00cfea0003800000 */
[----:B------:R-:W-:Y:S05]  /*5c10*/  BRA `(.L_x_97) ;  /* 0xfffffffc00ec7947 */ /* 0x000fea000383ffff */
.L_x_85:
[----:B------:R-:W-:-:S06]  /*5c20*/  UISETP.GE.AND UP0, UPT, UR18, 0x4, UPT ;  /* 0x000000041200788c */ /* 0x000fcc000bf06270 */
[----:B------:R-:W-:-:S13]  /*5c30*/  PLOP3.LUT P0, PT, PT, PT, UP0, 0x80, 0x8 ;  /* 0x000000000008781c */ /* 0x000fda0003f0f008 */
[----:B-1----:R-:W-:Y:S05]  /*5c40*/  @!P0 EXIT ;  /* 0x000000000000894d */ /* 0x002fea0003800000 */
[----:B------:R-:W1:Y:S08]  /*5c50*/  S2UR UR4, SR_CgaCtaId ;  /* 0x00000000000479c3 */ /* 0x000e700000008800 */
[----:B------:R-:W-:Y:S01]  /*5c60*/  BAR.SYNC.DEFER_BLOCKING 0x6, 0xa0 ;  /* 0x0182800000007b1d */ /* 0x000fe20000010000 */
[C---:B------:R-:W-:Y:S01]  /*5c70*/  IMAD.SHL.U32 R5, R95.reuse, 0x20, RZ ;  /* 0x000000205f057824 */ /* 0x040fe200078e00ff */
[C---:B------:R-:W-:Y:S01]  /*5c80*/  LOP3.LUT R96, R95.reuse, 0x2, RZ, 0xc0, !PT ;  /* 0x000000025f607812 */ /* 0x040fe200078ec0ff */
[C---:B------:R-:W-:Y:S01]  /*5c90*/  IMAD.SHL.U32 R98, R95.reuse, 0x4, RZ ;  /* 0x000000045f627824 */ /* 0x040fe200078e00ff */
[C---:B------:R-:W-:Y:S01]  /*5ca0*/  LOP3.LUT R86, R95.reuse, 0x60, RZ, 0xc0, !PT ;  /* 0x000000605f567812 */ /* 0x040fe200078ec0ff */
[----:B------:R-:W-:Y:S01]  /*5cb0*/  IMAD.U32 R37, R95, 0x10000, RZ ;  /* 0x000100005f257824 */ /* 0x000fe200078e00ff */
[----:B------:R-:W-:-:S02]  /*5cc0*/  UMOV UR50, 0x400 ;  /* 0x0000040000327882 */ /* 0x000fc40000000000 */
[----:B------:R-:W2:Y:S01]  /*5cd0*/  LDC.64 R78, c[0x0][0x9b0] ;  /* 0x00026c00ff4e7b82 */ /* 0x000ea20000000a00 */
[----:B------:R-:W-:Y:S01]  /*5ce0*/  LOP3.LUT R7, R5, 0xc0, RZ, 0xc0, !PT ;  /* 0x000000c005077812 */ /* 0x000fe200078ec0ff */
[----:B------:R-:W-:Y:S01]  /*5cf0*/  IMAD.MOV.U32 R36, RZ, RZ, RZ ;  /* 0x000000ffff247224 */ /* 0x000fe200078e00ff */
[----:B------:R-:W-:Y:S02]  /*5d00*/  LOP3.LUT R95, R95, 0x4, RZ, 0xc0, !PT ;  /* 0x000000045f5f7812 */ /* 0x000fe400078ec0ff */
[----:B------:R-:W-:Y:S02]  /*5d10*/  CS2R R84, SRZ ;  /* 0x0000000000547805 */ /* 0x000fe4000001ff00 */
[----:B------:R-:W-:Y:S01]  /*5d20*/  LOP3.LUT R98, R7, 0x18, R98, 0xf8, !PT ;  /* 0x0000001807627812 */ /* 0x000fe200078ef862 */
[----:B------:R-:W-:Y:S01]  /*5d30*/  IMAD.MOV R96, RZ, RZ, -R96 ;  /* 0x000000ffff607224 */ /* 0x000fe200078e0a60 */
[----:B------:R-:W-:Y:S01]  /*5d40*/  IADD3 R97, PT, PT, -R95, 0x2, RZ ;  /* 0x000000025f617810 */ /* 0x000fe20007ffe1ff */
[----:B------:R-:W3:Y:S01]  /*5d50*/  LDC.64 R76, c[0x0][0x9a8] ;  /* 0x00026a00ff4c7b82 */ /* 0x000ee20000000a00 */
[----:B------:R-:W-:Y:S01]  /*5d60*/  LOP3.LUT R98, R98, 0xf20, R5, 0xf8, !PT ;  /* 0x00000f2062627812 */ /* 0x000fe200078ef805 */
[----:B------:R-:W-:Y:S01]  /*5d70*/  IMAD.MOV R95, RZ, RZ, -R95 ;  /* 0x000000ffff5f7224 */ /* 0x000fe200078e0a5f */
[----:B------:R-:W-:Y:S01]  /*5d80*/  LOP3.LUT R37, R37, 0x600000, RZ, 0xc0, !PT ;  /* 0x0060000025257812 */ /* 0x000fe200078ec0ff */
[----:B------:R-:W-:Y:S01]  /*5d90*/  IMAD.SHL.U32 R97, R97, 0x10, RZ ;  /* 0x0000001061617824 */ /* 0x000fe200078e00ff */
[----:B------:R-:W-:Y:S01]  /*5da0*/  UMOV UR56, 0x1 ;  /* 0x0000000100387882 */ /* 0x000fe20000000000 */
[----:B------:R-:W-:Y:S01]  /*5db0*/  UMOV UR51, URZ ;  /* 0x000000ff00337c82 */ /* 0x000fe20008000000 */
[----:B------:R-:W4:Y:S01]  /*5dc0*/  LDCU UR48, c[0x0][0xc0c] ;  /* 0x00018180ff3077ac */ /* 0x000f220008000800 */
[----:B-1----:R-:W-:Y:S01]  /*5dd0*/  ULEA UR50, UR4, UR50, 0x18 ;  /* 0x0000003204327291 */ /* 0x002fe2000f8ec0ff */
[----:B------:R-:W1:Y:S01]  /*5de0*/  LDCU UR4, c[0x0][0x370] ;  /* 0x00006e00ff0477ac */ /* 0x000e620008000800 */
[----:B------:R-:W2:Y:S07]  /*5df0*/  LDCU UR38, c[0x0][0xc30] ;  /* 0x00018600ff2677ac */ /* 0x000eae0008000800 */
[----:B------:R-:W4:Y:S01]  /*5e00*/  LDS R2, [UR50+0x130] ;  /* 0x00013032ff027984 */ /* 0x000f220008000800 */
[----:B------:R-:W2:Y:S01]  /*5e10*/  LDCU.64 UR58, c[0x0][0x988] ;  /* 0x00013100ff3a77ac */ /* 0x000ea20008000a00 */
[----:B------:R-:W2:Y:S01]  /*5e20*/  LDCU.64 UR46, c[0x0][0xc28] ;  /* 0x00018500ff2e77ac */ /* 0x000ea20008000a00 */
[----:B------:R-:W2:Y:S01]  /*5e30*/  LDCU.128 UR60, c[0x0][0xc10] ;  /* 0x00018200ff3c77ac */ /* 0x000ea20008000c00 */
[----:B-1----:R-:W-:Y:S01]  /*5e40*/  IMAD.U32 R91, RZ, RZ, UR4 ;  /* 0x00000004ff5b7e24 */ /* 0x002fe2000f8e00ff */
[----:B------:R-:W1:Y:S01]  /*5e50*/  LDCU.64 UR4, c[0x0][0x990] ;  /* 0x00013200ff0477ac */ /* 0x000e620008000a00 */
[----:B------:R-:W2:Y:S01]  /*5e60*/  LDCU UR57, c[0x0][0x374] ;  /* 0x00006e80ff3977ac */ /* 0x000ea20008000800 */
[----:B------:R-:W-:Y:S01]  /*5e70*/  UMOV UR55, URZ ;  /* 0x000000ff00377c82 */ /* 0x000fe20008000000 */
[----:B------:R-:W-:Y:S01]  /*5e80*/  UMOV UR52, URZ ;  /* 0x000000ff00347c82 */ /* 0x000fe20008000000 */
[----:B-1----:R-:W-:Y:S01]  /*5e90*/  IMAD.U32 R90, RZ, RZ, UR4 ;  /* 0x00000004ff5a7e24 */ /* 0x002fe2000f8e00ff */
[----:B------:R-:W-:Y:S01]  /*5ea0*/  UIADD3 UR4, UPT, UPT, UR50, 0x200, URZ ;  /* 0x0000020032047890 */ /* 0x000fe2000fffe0ff */
[----:B------:R-:W-:-:S05]  /*5eb0*/  IMAD.U32 R89, RZ, RZ, UR5 ;  /* 0x00000005ff597e24 */ /* 0x000fca000f8e00ff */
[----:B------:R-:W-:Y:S01]  /*5ec0*/  IMAD.U32 R0, RZ, RZ, UR4 ;  /* 0x00000004ff007e24 */ /* 0x000fe2000f8e00ff */
[----:B------:R-:W-:Y:S01]  /*5ed0*/  LEA R98, R98, UR4, 0x1 ;  /* 0x0000000462627c11 */ /* 0x000fe2000f8e08ff */
[C---:B----4-:R-:W-:Y:S01]  /*5ee0*/  VIADD R3, R2.reuse, 0x40 ;  /* 0x0000004002037836 */ /* 0x050fe20000000000 */
[----:B------:R-:W-:-:S04]  /*5ef0*/  LOP3.LUT R2, R2, 0xffff, RZ, 0xc0, !PT ;  /* 0x0000ffff02027812 */ /* 0x000fc800078ec0ff */
[----:B------:R-:W-:-:S05]  /*5f00*/  LOP3.LUT R3, R3, 0xffff, RZ, 0xc0, !PT ;  /* 0x0000ffff03037812 */ /* 0x000fca00078ec0ff */
[----:B--23--:R1:W-:Y:S02]  /*5f10*/  STL.64 [R1], R2 ;  /* 0x0000000201007387 */ /* 0x00c3e40000100a00 */
.L_x_128:
[----:B-1----:R-:W-:Y:S04]  /*5f20*/  SHF.L.U32 R3, R84, 0x1f, RZ ;  /* 0x0000001f54037819 */ /* 0x002fe800000006ff */
[----:B------:R-:W1:Y:S02]  /*5f30*/  SYNCS.PHASECHK.TRANS64.TRYWAIT P0, [UR50+0xe0], R3 ;  /* 0x0000e003ff0075a7 */ /* 0x000e640008001132 */
[----:B-1----:R-:W-:Y:S05]  /*5f40*/  @!P0 BRA `(.L_x_98) ;  /* 0x0000003800008947 */ /* 0x002fea0003800000 */
.L_x_182:
[----:B------:R-:W-:Y:S01]  /*5f50*/  LEA R2, R36, UR49, 0x2 ;  /* 0x0000003124027c11 */ /* 0x000fe2000f8e10ff */
        /* <DEDUP_REMOVED lines=9> */
[----:B------:R-:W-:Y:S09]  /*5ff0*/  UPRMT UR4, URZ, 0x654, UR4 ;  /* 0x00000654ff047896 */ /* 0x000ff20008000004 */
[----:B---3--:R-:W-:Y:S01]  /*6000*/  SYNCS.ARRIVE.TRANS64.RED.A1T0 RZ, [UR4], RZ ;  /* 0x000000ffffff79a7 */ /* 0x008fe20008100404 */
[----:B------:R-:W5:Y:S01]  /*6010*/  LDL R2, [R2] ;  /* 0x0000000002027983 */ /* 0x000f620000100800 */
[----:B--2---:R-:W-:Y:S11]  /*6020*/  LOP3.LUT P0, RZ, R6, 0x1, RZ, 0xc0, !PT ;  /* 0x0000000106ff7812 */ /* 0x004ff6000780c0ff */
[----:B------:R-:W-:Y:S02]  /*6030*/  @!UPT UIADD3 URZ, UPT, UPT, URZ, URZ, URZ ;  /* 0x000000fffffff290 */ /* 0x000fe4000fffe0ff */
[----:B------:R-:W-:Y:S01]  /*6040*/  VOTEU.ANY UP1, P0 ;  /* 0x0000000000ff7886 */ /* 0x000fe20000020100 */
[----:B------:R-:W-:Y:S01]  /*6050*/  PLOP3.LUT P0, PT, PT, PT, UP1, 0x80, 0x8 ;  /* 0x000000000008781c */ /* 0x000fe20003f0f018 */
[----:B------:R-:W-:Y:S06]  /*6060*/  UP2UR UR4, UPR, URZ, 0x2 ;  /* 0x00000002ff047883 */ /* 0x000fec0008000000 */
[----:B------:R-:W-:Y:S06]  /*6070*/  IMAD.U32 R110, RZ, RZ, UR4 ;  /* 0x00000004ff6e7e24 */ /* 0x000fec000f8e00ff */
[----:B-1----:R-:W-:Y:S02]  /*6080*/  @P0 MOV R3, R4 ;  /* 0x0000000400030202 */ /* 0x002fe40000000f00 */
[----:B------:R-:W-:Y:S02]  /*6090*/  @P0 LOP3.LUT R0, R5, 0xffff, RZ, 0xc0, !PT ;  /* 0x0000ffff05000812 */ /* 0x000fe400078ec0ff */
[----:B------:R-:W-:Y:S02]  /*60a0*/  @P0 R2UR UR5, R3 ;  /* 0x00000000030502ca */ /* 0x000fe400000e0000 */
[----:B------:R-:W-:Y:S11]  /*60b0*/  @P0 R2UR UR4, R0 ;  /* 0x00000000000402ca */ /* 0x000ff600000e0000 */
[----:B------:R-:W-:Y:S02]  /*60c0*/  @UP1 UMOV UR37, UR5 ;  /* 0x0000000500251c82 */ /* 0x000fe40008000000 */
[----:B------:R-:W-:Y:S01]  /*60d0*/  @UP1 UMOV UR36, UR4 ;  /* 0x0000000400241c82 */ /* 0x000fe20008000000 */
[----:B------:R-:W-:Y:S05]  /*60e0*/  BRA.U !UP0, `(.L_x_99) ;  /* 0x0000000108d07547 */ /* 0x000fea000b800000 */
[----:B------:R-:W1:Y:S01]  /*60f0*/  LDCU UR14, c[0x0][0xc20] ;  /* 0x00018400ff0e77ac */ /* 0x000e620008000800 */
[----:B------:R-:W-:Y:S01]  /*6100*/  R2UR UR9, R91 ;  /* 0x000000005b0972ca */ /* 0x000fe200000e0000 */
[----:B------:R-:W-:Y:S02]  /*6110*/  UIMAD.WIDE.U32 UR4, UR57, UR63, URZ ;  /* 0x0000003f390472a5 */ /* 0x000fe4000f8e00ff */
[----:B------:R-:W-:Y:S02]  /*6120*/  UIMAD.WIDE.U32 UR10, UR36, UR63, URZ ;  /* 0x0000003f240a72a5 */ /* 0x000fe4000f8e00ff */
[----:B------:R-:W-:Y:S02]  /*6130*/  UISETP.NE.AND UP0, UPT, UR62, 0x1, UPT ;  /* 0x000000013e00788c */ /* 0x000fe4000bf05270 */
[----:B------:R-:W-:Y:S02]  /*6140*/  UISETP.NE.AND UP1, UPT, UR48, 0x1, UPT ;  /* 0x000000013000788c */ /* 0x000fe4000bf25270 */
[----:B------:R-:W-:Y:S04]  /*6150*/  UISETP.NE.AND UP2, UPT, UR39, 0x1, UPT ;  /* 0x000000012700788c */ /* 0x000fe8000bf45270 */
[----:B------:R-:W-:Y:S02]  /*6160*/  UIMAD.WIDE.U32 UR6, UR9, UR60, URZ ;  /* 0x0000003c090672a5 */ /* 0x000fe4000f8e00ff */
[----:B------:R-:W-:Y:S01]  /*6170*/  UIMAD.WIDE.U32 UR12, UR37, UR60, URZ ;  /* 0x0000003c250c72a5 */ /* 0x000fe2000f8e00ff */
[----:B------:R-:W-:Y:S02]  /*6180*/  UMOV UR4, UR5 ;  /* 0x0000000500047c82 */ /* 0x000fe40008000000 */
[----:B-1----:R-:W-:Y:S02]  /*6190*/  USHF.R.U32.HI UR8, URZ, UR14, UR4 ;  /* 0x0000000eff087299 */ /* 0x002fe40008011604 */
[----:B------:R-:W-:Y:S01]  /*61a0*/  UMOV UR6, UR11 ;  /* 0x0000000b00067c82 */ /* 0x000fe20008000000 */
[----:B------:R-:W-:Y:S02]  /*61b0*/  UMOV UR4, UR7 ;  /* 0x0000000700047c82 */ /* 0x000fe40008000000 */
[----:B------:R-:W-:Y:S02]  /*61c0*/  USHF.R.U32.HI UR5, URZ, UR61, UR4 ;  /* 0x0000003dff057299 */ /* 0x000fe40008011604 */
[----:B------:R-:W-:Y:S02]  /*61d0*/  USEL UR4, UR57, UR8, !UP0 ;  /* 0x0000000839047287 */ /* 0x000fe4000c000000 */
[----:B------:R-:W-:Y:S02]  /*61e0*/  USHF.R.U32.HI UR8, URZ, UR14, UR6 ;  /* 0x0000000eff087299 */ /* 0x000fe40008011606 */
[----:B------:R-:W-:Y:S02]  /*61f0*/  UIMAD.WIDE.U32 UR6, UR4, UR46, URZ ;  /* 0x0000002e040672a5 */ /* 0x000fe4000f8e00ff */
[----:B------:R-:W-:Y:S02]  /*6200*/  USEL UR9, UR9, UR5, !UP1 ;  /* 0x0000000509097287 */ /* 0x000fe4000c800000 */
[----:B------:R-:W-:Y:S02]  /*6210*/  USEL UR8, UR36, UR8, !UP0 ;  /* 0x0000000824087287 */ /* 0x000fe4000c000000 */
[----:B------:R-:W-:Y:S01]  /*6220*/  UIMAD.WIDE.U32 UR10, UR9, UR46, URZ ;  /* 0x0000002e090a72a5 */ /* 0x000fe2000f8e00ff */
[----:B------:R-:W-:Y:S01]  /*6230*/  UMOV UR6, UR7 ;  /* 0x0000000700067c82 */ /* 0x000fe20008000000 */
[----:B------:R-:W-:Y:S01]  /*6240*/  UMOV UR5, UR13 ;  /* 0x0000000d00057c82 */ /* 0x000fe20008000000 */
[----:B------:R-:W-:Y:S02]  /*6250*/  @UP2 USHF.R.U32.HI UR4, URZ, UR47, UR6 ;  /* 0x0000002fff042299 */ /* 0x000fe40008011606 */
[----:B------:R-:W-:Y:S02]  /*6260*/  USHF.R.U32.HI UR5, URZ, UR61, UR5 ;  /* 0x0000003dff057299 */ /* 0x000fe40008011605 */
[----:B------:R-:W-:Y:S02]  /*6270*/  UIMAD UR4, UR39, UR4, URZ ;  /* 0x00000004270472a4 */ /* 0x000fe4000f8e02ff */
[----:B------:R-:W-:Y:S02]  /*6280*/  USEL UR5, UR37, UR5, !UP1 ;  /* 0x0000000525057287 */ /* 0x000fe4000c800000 */
[----:B------:R-:W-:Y:S01]  /*6290*/  UISETP.GE.AND UP0, UPT, UR8, UR4, UPT ;  /* 0x000000040800728c */ /* 0x000fe2000bf06270 */
[----:B------:R-:W-:Y:S01]  /*62a0*/  UMOV UR6, UR11 ;  /* 0x0000000b00067c82 */ /* 0x000fe20008000000 */
[----:B------:R-:W-:Y:S02]  /*62b0*/  UIMAD.WIDE.U32 UR10, UR8, UR46, URZ ;  /* 0x0000002e080a72a5 */ /* 0x000fe4000f8e00ff */
[----:B------:R-:W-:Y:S04]  /*62c0*/  @UP2 USHF.R.U32.HI UR9, URZ, UR47, UR6 ;  /* 0x0000002fff092299 */ /* 0x000fe80008011606 */
[----:B------:R-:W-:Y:S01]  /*62d0*/  UIMAD UR6, UR39, UR9, URZ ;  /* 0x00000009270672a4 */ /* 0x000fe2000f8e02ff */
[----:B------:R-:W-:Y:S03]  /*62e0*/  UMOV UR4, UR11 ;  /* 0x0000000b00047c82 */ /* 0x000fe60008000000 */
[----:B------:R-:W-:Y:S02]  /*62f0*/  UISETP.GE.OR UP0, UPT, UR5, UR6, UP0 ;  /* 0x000000060500728c */ /* 0x000fe40008706670 */
[----:B------:R-:W-:Y:S02]  /*6300*/  USHF.R.U32.HI UR4, URZ, UR47, UR4 ;  /* 0x0000002fff047299 */ /* 0x000fe40008011604 */
[----:B------:R-:W-:Y:S02]  /*6310*/  UIMAD.WIDE.U32 UR6, UR5, UR46, URZ ;  /* 0x0000002e050672a5 */ /* 0x000fe4000f8e00ff */
[----:B------:R-:W-:Y:S02]  /*6320*/  USEL UR11, UR8, UR4, !UP2 ;  /* 0x00000004080b7287 */ /* 0x000fe4000d000000 */
[----:B------:R-:W-:Y:S02]  /*6330*/  UIADD3 UR6, UPT, UPT, -UR5, URZ, URZ ;  /* 0x000000ff05067290 */ /* 0x000fe4000fffe1ff */
[----:B------:R-:W-:Y:S02]  /*6340*/  UIADD3 UR10, UPT, UPT, -UR11, URZ, URZ ;  /* 0x000000ff0b0a7290 */ /* 0x000fe4000fffe1ff */
[----:B------:R-:W-:Y:S02]  /*6350*/  UIMAD UR6, UR48, UR6, UR37 ;  /* 0x00000006300672a4 */ /* 0x000fe4000f8e0225 */
[----:B------:R-:W-:Y:S01]  /*6360*/  UIMAD UR10, UR39, UR10, UR8 ;  /* 0x0000000a270a72a4 */ /* 0x000fe2000f8e0208 */
[----:B------:R-:W-:Y:S01]  /*6370*/  @!UP0 UMOV UR4, UR7 ;  /* 0x0000000700048c82 */ /* 0x000fe20008000000 */
[----:B------:R-:W-:Y:S02]  /*6380*/  UIADD3 UR7, UPT, UPT, -UR8, URZ, URZ ;  /* 0x000000ff08077290 */ /* 0x000fe4000fffe1ff */
[----:B------:R-:W-:Y:S04]  /*6390*/  @!UP0 USHF.R.U32.HI UR4, URZ, UR47, UR4 ;  /* 0x0000002fff048299 */ /* 0x000fe80008011604 */
[----:B------:R-:W-:Y:S04]  /*63a0*/  @!UP0 USEL UR4, UR5, UR4, !UP2 ;  /* 0x0000000405048287 */ /* 0x000fe8000d000000 */
[----:B------:R-:W-:Y:S02]  /*63b0*/  @!UP0 UIMAD UR9, UR9, UR10, UR4 ;  /* 0x0000000a090982a4 */ /* 0x000fe4000f8e0204 */
[----:B------:R-:W-:Y:S02]  /*63c0*/  @!UP0 UIADD3 UR10, UPT, UPT, UR11, -UR4, URZ ;  /* 0x800000040b0a8290 */ /* 0x000fe4000fffe0ff */
[----:B------:R-:W-:Y:S02]  /*63d0*/  UIMAD UR4, UR62, UR7, UR36 ;  /* 0x000000073e0472a4 */ /* 0x000fe4000f8e0224 */
[----:B------:R-:W-:Y:S03]  /*63e0*/  @!UP0 UIMAD UR8, UR10, UR39, UR5 ;  /* 0x000000270a0882a4 */ /* 0x000fe6000f8e0205 */
[----:B------:R-:W-:Y:S02]  /*63f0*/  @!UP0 UMOV UR5, UR9 ;  /* 0x0000000900058c82 */ /* 0x000fe40008000000 */
[----:B------:R-:W-:Y:S02]  /*6400*/  UIMAD UR37, UR5, UR48, UR6 ;  /* 0x00000030052572a4 */ /* 0x000fe4000f8e0206 */
[----:B------:R-:W-:Y:S11]  /*6410*/  UIMAD UR36, UR8, UR62, UR4 ;  /* 0x0000003e082472a4 */ /* 0x000ff6000f8e0204 */
[----:B------:R-:W-:Y:S01]  /*6420*/  @!UPT UIADD3 URZ, UPT, UPT, URZ, URZ, URZ ;  /* 0x000000fffffff290 */ /* 0x000fe2000fffe0ff */
.L_x_99:
[----:B------:R-:W-:Y:S01]  /*6430*/  UISETP.NE.AND UP0, UPT, UR38, 0x1, UPT ;  /* 0x000000012600788c */ /* 0x000fe2000bf05270 */
[----:B------:R-:W-:Y:S01]  /*6440*/  @P0 SHF.R.U32.HI R4, RZ, 0x10, R5 ;  /* 0x00000010ff040819 */ /* 0x000fe20000011605 */
[----:B------:R-:W-:Y:S01]  /*6450*/  USHF.L.U32 UR41, UR23, 0x6, URZ ;  /* 0x0000000617297899 */ /* 0x000fe200080006ff */
[----:B------:R-:W-:Y:S02]  /*6460*/  R2UR UR11, R99 ;  /* 0x00000000630b72ca */ /* 0x000fe400000e0000 */
[----:B------:R-:W-:Y:S06]  /*6470*/  @P0 R2UR UR11, R4 ;  /* 0x00000000040b02ca */ /* 0x000fec00000e0000 */
[----:B------:R-:W1:Y:S07]  /*6480*/  @!UP0 LDCU.128 UR12, c[0x0][0xc10] ;  /* 0x00018200ff0c87ac */ /* 0x000e6e0008000c00 */
[----:B------:R-:W-:Y:S01]  /*6490*/  IMAD.U32 R99, RZ, RZ, UR11 ;  /* 0x0000000bff637e24 */ /* 0x000fe2000f8e00ff */
[----:B------:R-:W2:Y:S01]  /*64a0*/  @!UP0 LDCU UR5, c[0x0][0xc0c] ;  /* 0x00018180ff0587ac */ /* 0x000ea20008000800 */
[----:B------:R-:W3:Y:S01]  /*64b0*/  @!UP0 LDCU UR10, c[0x0][0xc20] ;  /* 0x00018400ff0a87ac */ /* 0x000ee20008000800 */
[----:B------:R-:W-:Y:S02]  /*64c0*/  UIADD3 UR11, UPT, UPT, UR50, 0x200, URZ ;  /* 0x00000200320b7890 */ /* 0x000fe4000fffe0ff */
[----:B-1----:R-:W-:Y:S02]  /*64d0*/  UIMAD.WIDE.U32 UR8, UR37, UR12, URZ ;  /* 0x0000000c250872a5 */ /* 0x002fe4000f8e00ff */
[----:B------:R-:W-:Y:S02]  /*64e0*/  UIMAD.WIDE.U32 UR6, UR36, UR15, URZ ;  /* 0x0000000f240672a5 */ /* 0x000fe4000f8e00ff */
[----:B------:R-:W-:Y:S03]  /*64f0*/  @!UP0 UISETP.NE.AND UP1, UPT, UR14, 0x1, UPT ;  /* 0x000000010e00888c */ /* 0x000fe6000bf25270 */
[----:B------:R-:W-:Y:S01]  /*6500*/  @!UP0 UMOV UR4, UR9 ;  /* 0x0000000900048c82 */ /* 0x000fe20008000000 */
[----:B--2---:R-:W-:Y:S02]  /*6510*/  @!UP0 UISETP.NE.AND UP2, UPT, UR5, 0x1, UPT ;  /* 0x000000010500888c */ /* 0x004fe4000bf45270 */
[----:B------:R-:W-:Y:S01]  /*6520*/  @!UP0 USHF.R.U32.HI UR4, URZ, UR13, UR4 ;  /* 0x0000000dff048299 */ /* 0x000fe20008011604 */
[----:B------:R-:W-:Y:S02]  /*6530*/  @!UP0 UMOV UR6, UR7 ;  /* 0x0000000700068c82 */ /* 0x000fe40008000000 */
[----:B---3--:R-:W-:Y:S02]  /*6540*/  @!UP0 USHF.R.U32.HI UR6, URZ, UR10, UR6 ;  /* 0x0000000aff068299 */ /* 0x008fe40008011606 */
[----:B------:R-:W-:Y:S02]  /*6550*/  @!UP0 USEL UR7, UR37, UR4, !UP2 ;  /* 0x0000000425078287 */ /* 0x000fe4000d000000 */
[----:B------:R-:W-:Y:S04]  /*6560*/  @!UP0 USEL UR6, UR36, UR6, !UP1 ;  /* 0x0000000624068287 */ /* 0x000fe8000c800000 */
[----:B------:R-:W-:Y:S02]  /*6570*/  @!UP0 UIADD3 UR4, UPT, UPT, -UR7, UR6, URZ ;  /* 0x0000000607048290 */ /* 0x000fe4000fffe1ff */
[----:B------:R-:W-:Y:S02]  /*6580*/  @!UP0 UIADD3 UR6, UPT, UPT, UR7, -UR6, URZ ;  /* 0x8000000607068290 */ /* 0x000fe4000fffe0ff */
[----:B------:R-:W-:Y:S02]  /*6590*/  @!UP0 UIMAD UR37, UR4, UR5, UR37 ;  /* 0x00000005042582a4 */ /* 0x000fe4000f8e0225 */
[----:B------:R-:W-:Y:S02]  /*65a0*/  @!UP0 UIMAD UR36, UR6, UR14, UR36 ;  /* 0x0000000e062482a4 */ /* 0x000fe4000f8e0224 */
[----:B------:R-:W-:Y:S09]  /*65b0*/  ULOP3.LUT UP0, URZ, UR11, 0x1b0, URZ, 0xc0, !UPT ;  /* 0x000001b00bff7892 */ /* 0x000ff2000f80c0ff */
[----:B------:R-:W-:Y:S05]  /*65c0*/  BRA.U !UP0, `(.L_x_100) ;  /* 0x00000001087c7547 */ /* 0x000fea000b800000 */
[----:B------:R-:W1:Y:S01]  /*65d0*/  LDCU.64 UR8, c[0x4][0x80] ;  /* 0x01001000ff0877ac */ /* 0x000e620008000a00 */
[----:B------:R-:W-:Y:S01]  /*65e0*/  MOV R16, 0x0 ;  /* 0x0000000000107802 */ /* 0x000fe20000000f00 */
[----:B------:R-:W-:Y:S02]  /*65f0*/  HFMA2 R12, -RZ, RZ, 0, 5.9604644775390625e-08 ;  /* 0x00000001ff0c7431 */ /* 0x000fe400000001ff */
[----:B------:R-:W-:Y:S01]  /*6600*/  IMAD.MOV.U32 R8, RZ, RZ, 0x70 ;  /* 0x00000070ff087424 */ /* 0x000fe200078e00ff */
[----:B------:R2:W3:Y:S01]  /*6610*/  LDC.64 R14, c[0x4][R16] ;  /* 0x01000000100e7b82 */ /* 0x0004e20000000a00 */
[----:B------:R-:W4:Y:S01]  /*6620*/  LDCU.64 UR6, c[0x4][0x88] ;  /* 0x01001100ff0677ac */ /* 0x000f220008000a00 */
[----:B------:R-:W-:Y:S01]  /*6630*/  IMAD.MOV.U32 R13, RZ, RZ, RZ ;  /* 0x000000ffff0d7224 */ /* 0x000fe200078e00ff */
[----:B------:R-:W2:Y:S01]  /*6640*/  LDCU.64 UR4, c[0x4][0x8] ;  /* 0x01000100ff0477ac */ /* 0x000ea20008000a00 */
[----:B-1----:R-:W-:Y:S01]  /*6650*/  MOV R5, UR9 ;  /* 0x0000000900057c02 */ /* 0x002fe20008000f00 */
[----:B------:R-:W-:Y:S01]  /*6660*/  IMAD.U32 R4, RZ, RZ, UR8 ;  /* 0x00000008ff047e24 */ /* 0x000fe2000f8e00ff */
[----:B----4-:R-:W-:Y:S01]  /*6670*/  MOV R7, UR7 ;  /* 0x0000000700077c02 */ /* 0x010fe20008000f00 */
[----:B------:R-:W-:Y:S01]  /*6680*/  IMAD.U32 R6, RZ, RZ, UR6 ;  /* 0x00000006ff067e24 */ /* 0x000fe2000f8e00ff */
[----:B--2---:R-:W-:Y:S01]  /*6690*/  MOV R11, UR5 ;  /* 0x00000005000b7c02 */ /* 0x004fe20008000f00 */
[----:B------:R-:W-:Y:S02]  /*66a0*/  IMAD.U32 R10, RZ, RZ, UR4 ;  /* 0x00000004ff0a7e24 */ /* 0x000fe4000f8e00ff */
[----:B------:R-:W-:Y:S07]  /*66b0*/  LEPC R20, `(.L_x_101) ;  /* 0x000000001014794e */ /* 0x000fee0000000000 */
[----:B---3-5:R-:W-:Y:S05]  /*66c0*/  CALL.ABS.NOINC R14 ;  /* 0x000000000e007343 */ /* 0x028fea0003c00000 */
.L_x_101:
[----:B------:R-:W1:Y:S01]  /*66d0*/  LDCU.64 UR8, c[0x4][0x80] ;  /* 0x01001000ff0877ac */ /* 0x000e620008000a00 */
[----:B------:R-:W2:Y:S01]  /*66e0*/  LDC.64 R16, c[0x4][R16] ;  /* 0x0100000010107b82 */ /* 0x000ea20000000a00 */
[----:B------:R-:W-:Y:S02]  /*66f0*/  HFMA2 R12, -RZ, RZ, 0, 5.9604644775390625e-08 ;  /* 0x00000001ff0c7431 */ /* 0x000fe400000001ff */
[----:B------:R-:W-:Y:S02]  /*6700*/  IMAD.MOV.U32 R8, RZ, RZ, 0x70 ;  /* 0x00000070ff087424 */ /* 0x000fe400078e00ff */
[----:B------:R-:W-:Y:S01]  /*6710*/  IMAD.MOV.U32 R13, RZ, RZ, RZ ;  /* 0x000000ffff0d7224 */ /* 0x000fe200078e00ff */
[----:B------:R-:W3:Y:S01]  /*6720*/  LDCU.64 UR6, c[0x4][0x88] ;  /* 0x01001100ff0677ac */ /* 0x000ee20008000a00 */
[----:B------:R-:W4:Y:S01]  /*6730*/  LDCU.64 UR4, c[0x4][0x8] ;  /* 0x01000100ff0477ac */ /* 0x000f220008000a00 */
[----:B-1----:R-:W-:Y:S02]  /*6740*/  MOV R4, UR8 ;  /* 0x0000000800047c02 */ /* 0x002fe40008000f00 */
[----:B------:R-:W-:Y:S02]  /*6750*/  MOV R5, UR9 ;  /* 0x0000000900057c02 */ /* 0x000fe40008000f00 */
[----:B---3--:R-:W-:Y:S01]  /*6760*/  MOV R7, UR7 ;  /* 0x0000000700077c02 */ /* 0x008fe20008000f00 */
[----:B------:R-:W-:Y:S01]  /*6770*/  IMAD.U32 R6, RZ, RZ, UR6 ;  /* 0x00000006ff067e24 */ /* 0x000fe2000f8e00ff */
[----:B----4-:R-:W-:Y:S01]  /*6780*/  MOV R11, UR5 ;  /* 0x00000005000b7c02 */ /* 0x010fe20008000f00 */
[----:B------:R-:W-:Y:S02]  /*6790*/  IMAD.U32 R10, RZ, RZ, UR4 ;  /* 0x00000004ff0a7e24 */ /* 0x000fe4000f8e00ff */
[----:B------:R-:W-:Y:S07]  /*67a0*/  LEPC R20, `(.L_x_100) ;  /* 0x000000001014794e */ /* 0x000fee0000000000 */
[----:B--2---:R-:W-:Y:S05]  /*67b0*/  CALL.ABS.NOINC R16 ;  /* 0x0000000010007343 */ /* 0x004fea0003c00000 */
.L_x_100:
[----:B------:R-:W-:Y:S02]  /*67c0*/  R2UR UR6, R94 ;  /* 0x000000005e0672ca */ /* 0x000fe400000e0000 */
[----:B------:R-:W-:Y:S02]  /*67d0*/  R2UR UR5, R90 ;  /* 0x000000005a0572ca */ /* 0x000fe400000e0000 */
[----:B------:R-:W-:Y:S02]  /*67e0*/  R2UR UR4, R89 ;  /* 0x00000000590472ca */ /* 0x000fe400000e0000 */
[----:B------:R-:W-:Y:S02]  /*67f0*/  ISETP.NE.U32.AND P4, PT, R78, RZ, PT ;  /* 0x000000ff4e00720c */ /* 0x000fe40003f85070 */
[----:B------:R-:W-:Y:S02]  /*6800*/  ISETP.NE.U32.AND P2, PT, RZ, UR58, PT ;  /* 0x0000003aff007c0c */ /* 0x000fe4000bf45070 */
[----:B------:R-:W-:Y:S02]  /*6810*/  ISETP.NE.AND.EX P4, PT, R79, RZ, PT, P4 ;  /* 0x000000ff4f00720c */ /* 0x000fe40003f85340 */
[----:B------:R-:W-:Y:S01]  /*6820*/  ISETP.NE.AND.EX P2, PT, RZ, UR59, PT, P2 ;  /* 0x0000003bff007c0c */ /* 0x000fe2000bf45320 */
[----:B------:R-:W-:Y:S02]  /*6830*/  UISETP.NE.AND UP2, UPT, UR6, URZ, UPT ;  /* 0x000000ff0600728c */ /* 0x000fe4000bf45270 */
[----:B------:R-:W-:Y:S04]  /*6840*/  UISETP.NE.U32.AND UP0, UPT, UR5, URZ, UPT ;  /* 0x000000ff0500728c */ /* 0x000fe8000bf05070 */
[----:B------:R-:W-:Y:S01]  /*6850*/  UISETP.NE.AND.EX UP1, UPT, UR4, URZ, UPT, UP0 ;  /* 0x000000ff0400728c */ /* 0x000fe2000bf25300 */
[----:B------:R-:W-:Y:S01]  /*6860*/  PLOP3.LUT P1, PT, PT, PT, UP2, 0x80, 0x8 ;  /* 0x000000000008781c */ /* 0x000fe20003f2f028 */
[----:B------:R-:W-:Y:S03]  /*6870*/  UPLOP3.LUT UP0, UPT, UPT, UPT, UPT, 0x40, 0x4 ;  /* 0x000000000004789c */ /* 0x000fe60003f0e870 */
[----:B------:R-:W-:Y:S06]  /*6880*/  @UP2 UPLOP3.LUT UP0, UPT, UPT, UPT, UP1, 0x80, 0x8 ;  /* 0x000000000008289c */ /* 0x000fec0003f0f010 */
[----:B------:R-:W-:Y:S01]  /*6890*/  PLOP3.LUT P0, PT, PT, PT, UP0, 0x80, 0x8 ;  /* 0x000000000008781c */ /* 0x000fe20003f0f008 */
[----:B------:R-:W-:Y:S01]  /*68a0*/  @!UPT UIADD3 URZ, UPT, UPT, URZ, URZ, URZ ;  /* 0x000000fffffff290 */ /* 0x000fe2000fffe0ff */
[----:B------:R-:W-:Y:S11]  /*68b0*/  BRA.U !UP1, `(.L_x_102) ;  /* 0x0000000109407547 */ /* 0x000ff6000b800000 */
[----:B------:R-:W-:Y:S01]  /*68c0*/  UISETP.NE.U32.AND UP0, UPT, UR58, URZ, UPT ;  /* 0x000000ff3a00728c */ /* 0x000fe2000bf05070 */
[----:B------:R-:W-:Y:S01]  /*68d0*/  R2UR UR6, R90 ;  /* 0x000000005a0672ca */ /* 0x000fe200000e0000 */
[----:B------:R-:W1:Y:S01]  /*68e0*/  LDCU.64 UR8, c[0x0][0x358] ;  /* 0x00006b00ff0877ac */ /* 0x000e620008000a00 */
[----:B------:R-:W-:Y:S02]  /*68f0*/  HFMA2 R87, -RZ, RZ, 0, 5.9604644775390625e-08 ;  /* 0x00000001ff577431 */ /* 0x000fe400000001ff */
[----:B------:R-:W-:Y:S01]  /*6900*/  IMAD.MOV.U32 R0, RZ, RZ, 0x1 ;  /* 0x00000001ff007424 */ /* 0x000fe200078e00ff */
[----:B------:R-:W-:Y:S06]  /*6910*/  UISETP.NE.AND.EX UP0, UPT, UR59, URZ, UPT, UP0 ;  /* 0x000000ff3b00728c */ /* 0x000fec000bf05300 */
[----:B------:R-:W-:Y:S05]  /*6920*/  PLOP3.LUT P3, PT, PT, PT, UP0, 0x80, 0x8 ;  /* 0x000000000008781c */ /* 0x000fea0003f6f008 */
[----:B------:R-:W2:Y:S01]  /*6930*/  @UP0 LDCU.64 UR4, c[0x0][0x988] ;  /* 0x00013100ff0407ac */ /* 0x000ea20008000a00 */
[----:B------:R-:W-:Y:S07]  /*6940*/  @UP0 UIMAD UR6, UR54, UR6, URZ ;  /* 0x00000006360602a4 */ /* 0x000fee000f8e02ff */
[----:B------:R-:W-:Y:S01]  /*6950*/  @!P3 PRMT R87, R0, 0x7610, R87 ;  /* 0x000076100057b816 */ /* 0x000fe20000000057 */
[----:B--2---:R-:W-:Y:S06]  /*6960*/  @UP0 UIMAD.WIDE UR4, UR6, 0x4, UR4 ;  /* 0x00000004060408a5 */ /* 0x004fec000f8e0204 */
[----:B------:R-:W-:Y:S02]  /*6970*/  IMAD.U32 R4, RZ, RZ, UR4 ;  /* 0x00000004ff047e24 */ /* 0x000fe4000f8e00ff */
[----:B------:R-:W-:Y:S03]  /*6980*/  IMAD.U32 R5, RZ, RZ, UR5 ;  /* 0x00000005ff057e24 */ /* 0x000fe6000f8e00ff */
[----:B------:R-:W2:Y:S02]  /*6990*/  @!UP0 LDCU UR4, c[0x0][0x980] ;  /* 0x00013000ff0487ac */ /* 0x000ea40008000800 */
[----:B-1---5:R1:W5:Y:S02]  /*69a0*/  @P3 LDG.E R41, desc[UR8][R4.64] ;  /* 0x0000000804293981 */ /* 0x022364000c1e1900 */
[----:B-12---:R-:W-:Y:S02]  /*69b0*/  @!P3 MOV R41, UR4 ;  /* 0x000000040029bc02 */ /* 0x006fe40008000f00 */
.L_x_102:
[----:B------:R-:W-:Y:S05]  /*69c0*/  @!P4 BRA `(.L_x_103) ;  /* 0x000000000024c947 */ /* 0x000fea0003800000 */
[----:B------:R-:W-:Y:S01]  /*69d0*/  ISETP.NE.U32.AND P3, PT, R76, RZ, PT ;  /* 0x000000ff4c00720c */ /* 0x000fe20003f65070 */
[----:B------:R-:W1:Y:S03]  /*69e0*/  LDCU.64 UR4, c[0x0][0x358] ;  /* 0x00006b00ff0477ac */ /* 0x000e660008000a00 */
[----:B------:R-:W-:Y:S11]  /*69f0*/  ISETP.NE.AND.EX P3, PT, R77, RZ, PT, P3 ;  /* 0x000000ff4d00720c */ /* 0x000ff60003f65330 */
[----:B------:R-:W-:Y:S02]  /*6a00*/  @!UPT UIADD3 URZ, UPT, UPT, URZ, URZ, URZ ;  /* 0x000000fffffff290 */ /* 0x000fe4000fffe0ff */
[----:B------:R-:W2:Y:S01]  /*6a10*/  @P3 LDC.64 R4, c[0x0][0x9a8] ;  /* 0x00026a00ff043b82 */ /* 0x000ea20000000a00 */
[----:B------:R-:W-:Y:S04]  /*6a20*/  @P3 IMAD R0, R78, UR54, RZ ;  /* 0x000000364e003c24 */ /* 0x000fe8000f8e02ff */
[----:B--2---:R-:W-:Y:S05]  /*6a30*/  @P3 IMAD.WIDE R4, R0, 0x4, R4 ;  /* 0x0000000400043825 */ /* 0x004fea00078e0204 */
[----:B-1---5:R1:W5:Y:S02]  /*6a40*/  @P3 LDG.E R38, desc[UR4][R4.64] ;  /* 0x0000000404263981 */ /* 0x022364000c1e1900 */
[----:B-1----:R-:W2:Y:S02]  /*6a50*/  @!P3 LDC R38, c[0x0][0x9a0] ;  /* 0x00026800ff26bb82 */ /* 0x002ea40000000800 */
.L_x_103:
[----:B------:R-:W-:Y:S01]  /*6a60*/  ULOP3.LUT UR4, UR56, 0x1, URZ, 0x3c, !UPT ;  /* 0x0000000138047892 */ /* 0x000fe2000f8e3cff */
[----:B-----5:R-:W-:Y:S01]  /*6a70*/  FSETP.NEU.AND P3, PT, R41, RZ, PT ;  /* 0x000000ff2900720b */ /* 0x020fe20003f6d000 */
[----:B------:R-:W1:Y:S01]  /*6a80*/  LDCU.128 UR8, c[0x0][0xb80] ;  /* 0x00017000ff0877ac */ /* 0x000e620008000c00 */
[----:B------:R-:W-:Y:S01]  /*6a90*/  IMAD.U32 R113, RZ, RZ, UR51 ;  /* 0x00000033ff717e24 */ /* 0x000fe2000f8e00ff */
[----:B------:R-:W-:Y:S01]  /*6aa0*/  SEL R5, RZ, 0xffffffff, P2 ;  /* 0xffffffffff057807 */ /* 0x000fe20001000000 */
[----:B------:R-:W-:Y:S01]  /*6ab0*/  IMAD.SHL.U32 R101, R96, 0x10, RZ ;  /* 0x0000001060657824 */ /* 0x000fe200078e00ff */
[----:B------:R-:W-:Y:S01]  /*6ac0*/  @P1 LOP3.LUT P2, RZ, R87, 0xff, RZ, 0xc0, !PT ;  /* 0x000000ff57ff1812 */ /* 0x000fe2000784c0ff */
[----:B------:R-:W-:Y:S01]  /*6ad0*/  IMAD.U32 R46, RZ, RZ, UR4 ;  /* 0x00000004ff2e7e24 */ /* 0x000fe2000f8e00ff */
[----:B------:R-:W-:Y:S01]  /*6ae0*/  @P1 SEL R4, RZ, 0xffffffff, P3 ;  /* 0xffffffffff041807 */ /* 0x000fe20001800000 */
[----:B------:R-:W-:Y:S01]  /*6af0*/  IMAD.SHL.U32 R113, R113, 0x2000, RZ ;  /* 0x0000200071717824 */ /* 0x000fe200078e00ff */
[----:B------:R-:W3:Y:S01]  /*6b00*/  LDCU.128 UR16, c[0x0][0xb90] ;  /* 0x00017200ff1077ac */ /* 0x000ee20008000c00 */
[----:B------:R-:W-:Y:S01]  /*6b10*/  IMAD.SHL.U32 R100, R95, 0x10, RZ ;  /* 0x000000105f647824 */ /* 0x000fe200078e00ff */
[----:B------:R-:W-:Y:S01]  /*6b20*/  @P0 SEL R4, R5, R4, !P2 ;  /* 0x0000000405040207 */ /* 0x000fe20005000000 */
[----:B------:R-:W-:Y:S01]  /*6b30*/  IMAD.IADD R103, R98, 0x1, R113 ;  /* 0x0000000162677824 */ /* 0x000fe200078e0271 */
[----:B------:R-:W-:Y:S01]  /*6b40*/  LEA R108, R36, UR50, 0x3 ;  /* 0x00000032246c7c11 */ /* 0x000fe2000f8e18ff */
[----:B------:R-:W-:Y:S01]  /*6b50*/  IMAD.MOV.U32 R114, RZ, RZ, 0x1 ;  /* 0x00000001ff727424 */ /* 0x000fe200078e00ff */
[----:B------:R-:W-:Y:S01]  /*6b60*/  @P1 LOP3.LUT R4, R4, 0x1, RZ, 0xc0, !PT ;  /* 0x0000000104041812 */ /* 0x000fe200078ec0ff */
[----:B------:R-:W-:Y:S01]  /*6b70*/  IMAD.IADD R112, R103, 0x1, R101 ;  /* 0x0000000167707824 */ /* 0x000fe200078e0265 */
[----:B------:R-:W-:Y:S01]  /*6b80*/  SHF.L.U32 R3, R85, 0x1f, RZ ;  /* 0x0000001f55037819 */ /* 0x000fe200000006ff */
[----:B------:R-:W-:Y:S01]  /*6b90*/  USHF.L.U32 UR12, UR53, 0x7, URZ ;  /* 0x00000007350c7899 */ /* 0x000fe200080006ff */
[----:B------:R-:W-:Y:S01]  /*6ba0*/  ISETP.NE.U32.OR P5, PT, R4, 0x1, !P1 ;  /* 0x000000010400780c */ /* 0x000fe20004fa5470 */
[----:B------:R-:W-:Y:S01]  /*6bb0*/  IMAD.U32 R4, RZ, RZ, UR51 ;  /* 0x00000033ff047e24 */ /* 0x000fe2000f8e00ff */
[----:B------:R-:W4:Y:S01]  /*6bc0*/  LDCU UR13, c[0x0][0xba0] ;  /* 0x00017400ff0d77ac */ /* 0x000f220008000800 */
[----:B------:R-:W-:Y:S01]  /*6bd0*/  PLOP3.LUT P2, PT, PT, PT, UP1, 0x80, 0x8 ;  /* 0x000000000008781c */ /* 0x000fe20003f4f018 */
[----:B------:R-:W-:Y:S01]  /*6be0*/  BSSY B1, `(.L_x_104) ;  /* 0x000004d000017945 */ /* 0x000fe20003800000 */
[----:B------:R-:W-:Y:S01]  /*6bf0*/  LOP3.LUT P4, R109, R87, 0xff, RZ, 0xc0, !PT ;  /* 0x000000ff576d7812 */ /* 0x000fe2000788c0ff */
[----:B------:R-:W-:Y:S01]  /*6c00*/  IMAD.U32 R107, RZ, RZ, UR12 ;  /* 0x0000000cff6b7e24 */ /* 0x000fe2000f8e00ff */
[----:B------:R-:W-:Y:S01]  /*6c10*/  LEA R0, R4, UR50, 0x3 ;  /* 0x0000003204007c11 */ /* 0x000fe2000f8e18ff */
[----:B------:R-:W-:Y:S01]  /*6c20*/  IMAD.IADD R39, R37, 0x1, R2 ;  /* 0x0000000125277824 */ /* 0x000fe200078e0202 */
[----:B------:R-:W-:Y:S01]  /*6c30*/  SEL R4, RZ, 0xffffffff, P3 ;  /* 0xffffffffff047807 */ /* 0x000fe20001800000 */
[----:B------:R-:W-:Y:S01]  /*6c40*/  IMAD.U32 R115, RZ, RZ, UR51 ;  /* 0x00000033ff737e24 */ /* 0x000fe2000f8e00ff */
[----:B------:R-:W-:Y:S02]  /*6c50*/  P2R R111, PR, RZ, 0x20 ;  /* 0x00000020ff6f7803 */ /* 0x000fe40000000000 */
[----:B------:R-:W-:Y:S02]  /*6c60*/  CS2R R74, SRZ ;  /* 0x00000000004a7805 */ /* 0x000fe4000001ff00 */
[----:B------:R-:W-:Y:S02]  /*6c70*/  @P5 SHF.L.U32 R9, R46, 0x1f, RZ ;  /* 0x0000001f2e095819 */ /* 0x000fe400000006ff */
[----:B------:R-:W-:Y:S02]  /*6c80*/  CS2R R72, SRZ ;  /* 0x0000000000487805 */ /* 0x000fe4000001ff00 */
[----:B------:R-:W-:Y:S02]  /*6c90*/  CS2R R66, SRZ ;  /* 0x0000000000427805 */ /* 0x000fe4000001ff00 */
[----:B------:R-:W-:Y:S01]  /*6ca0*/  @P2 SEL R4, R5, R4, !P4 ;  /* 0x0000000405042207 */ /* 0x000fe20006000000 */
[----:B------:R-:W2:Y:S01]  /*6cb0*/  @P5 SYNCS.PHASECHK.TRANS64.TRYWAIT P1, [R0+URZ+0xa0], R9 ;  /* 0x0000a009000055a7 */ /* 0x000ea200080211ff */
[----:B-1----:R-:W-:Y:S01]  /*6cc0*/  UIMAD.WIDE.U32 UR4, UR12, UR9, URZ ;  /* 0x000000090c0472a5 */ /* 0x002fe2000f8e00ff */
[----:B------:R-:W-:Y:S01]  /*6cd0*/  CS2R R64, SRZ ;  /* 0x0000000000407805 */ /* 0x000fe2000001ff00 */
[----:B------:R-:W-:Y:S01]  /*6ce0*/  UISETP.NE.AND UP0, UPT, UR8, 0x1, UPT ;  /* 0x000000010800788c */ /* 0x000fe2000bf05270 */
[----:B------:R-:W-:Y:S01]  /*6cf0*/  IMAD.IADD R102, R103, 0x1, R100 ;  /* 0x0000000167667824 */ /* 0x000fe200078e0264 */
[----:B------:R-:W-:Y:S01]  /*6d00*/  USHF.R.U32.HI UR5, URZ, UR10, UR5 ;  /* 0x0000000aff057299 */ /* 0x000fe20008011605 */
[----:B------:R-:W-:Y:S01]  /*6d10*/  IMAD.IADD R47, R97, 0x1, R112 ;  /* 0x00000001612f7824 */ /* 0x000fe200078e0270 */
[----:B------:R-:W-:Y:S02]  /*6d20*/  LOP3.LUT R4, R4, 0x1, RZ, 0xc0, !PT ;  /* 0x0000000104047812 */ /* 0x000fe400078ec0ff */
[----:B------:R-:W-:Y:S01]  /*6d30*/  CS2R R58, SRZ ;  /* 0x00000000003a7805 */ /* 0x000fe2000001ff00 */
[----:B------:R-:W-:Y:S01]  /*6d40*/  USEL UR5, UR12, UR5, !UP0 ;  /* 0x000000050c057287 */ /* 0x000fe2000c000000 */
[----:B------:R-:W-:Y:S01]  /*6d50*/  CS2R R56, SRZ ;  /* 0x0000000000387805 */ /* 0x000fe2000001ff00 */
[----:B------:R-:W-:Y:S01]  /*6d60*/  UISETP.NE.AND UP0, UPT, UR11, 0x1, UPT ;  /* 0x000000010b00788c */ /* 0x000fe2000bf05270 */
[----:B------:R-:W-:Y:S01]  /*6d70*/  CS2R R50, SRZ ;  /* 0x0000000000327805 */ /* 0x000fe2000001ff00 */
[----:B---3--:R-:W-:Y:S01]  /*6d80*/  UIMAD.WIDE.U32 UR6, UR5, UR16, URZ ;  /* 0x00000010050672a5 */ /* 0x008fe2000f8e00ff */
[----:B------:R-:W-:Y:S01]  /*6d90*/  CS2R R48, SRZ ;  /* 0x0000000000307805 */ /* 0x000fe2000001ff00 */
[----:B------:R-:W-:Y:S01]  /*6da0*/  IMAD R6, RZ, RZ, -UR5 ;  /* 0x80000005ff067e24 */ /* 0x000fe2000f8e02ff */
[----:B------:R1:W3:Y:S01]  /*6db0*/  SYNCS.PHASECHK.TRANS64.TRYWAIT P0, [R108+URZ+0xf0], R3 ;  /* 0x0000f0036c0075a7 */ /* 0x0002e200080011ff */
[----:B------:R-:W-:Y:S02]  /*6dc0*/  IMAD.U32 R106, RZ, RZ, UR5 ;  /* 0x00000005ff6a7e24 */ /* 0x000fe4000f8e00ff */
[----:B------:R-:W-:Y:S01]  /*6dd0*/  IMAD R107, R6, UR8, R107 ;  /* 0x00000008066b7c24 */ /* 0x000fe2000f8e026b */
[----:B------:R-:W-:Y:S02]  /*6de0*/  UMOV UR4, UR7 ;  /* 0x0000000700047c82 */ /* 0x000fe40008000000 */
[----:B------:R-:W-:Y:S04]  /*6df0*/  USHF.R.U32.HI UR4, URZ, UR17, UR4 ;  /* 0x00000011ff047299 */ /* 0x000fe80008011604 */
[----:B------:R-:W-:Y:S02]  /*6e00*/  USEL UR4, UR5, UR4, !UP0 ;  /* 0x0000000405047287 */ /* 0x000fe4000c000000 */
[----:B------:R-:W-:Y:S02]  /*6e10*/  UISETP.NE.AND UP0, UPT, UR18, 0x1, UPT ;  /* 0x000000011200788c */ /* 0x000fe4000bf05270 */
[----:B------:R-:W-:Y:S02]  /*6e20*/  UIMAD.WIDE.U32 UR6, UR4, UR19, URZ ;  /* 0x00000013040672a5 */ /* 0x000fe4000f8e00ff */
[----:B------:R-:W-:Y:S02]  /*6e30*/  IMAD.U32 R105, RZ, RZ, UR4 ;  /* 0x00000004ff697e24 */ /* 0x000fe4000f8e00ff */
[----:B------:R-:W-:Y:S01]  /*6e40*/  PLOP3.LUT P2, PT, PT, PT, UP0, 0x80, 0x8 ;  /* 0x000000000008781c */ /* 0x000fe20003f4f008 */
[----:B------:R-:W-:Y:S02]  /*6e50*/  IMAD R7, RZ, RZ, -UR4 ;  /* 0x80000004ff077e24 */ /* 0x000fe4000f8e02ff */
[----:B------:R-:W-:Y:S01]  /*6e60*/  UMOV UR6, UR7 ;  /* 0x0000000700067c82 */ /* 0x000fe20008000000 */
[----:B------:R-:W-:Y:S01]  /*6e70*/  IMAD.U32 R104, RZ, RZ, UR4 ;  /* 0x00000004ff687e24 */ /* 0x000fe2000f8e00ff */
[----:B----4-:R-:W-:Y:S01]  /*6e80*/  USHF.R.U32.HI UR6, URZ, UR13, UR6 ;  /* 0x0000000dff067299 */ /* 0x010fe20008011606 */
[----:B------:R-:W-:Y:S05]  /*6e90*/  IMAD R106, R7, UR11, R106 ;  /* 0x0000000b076a7c24 */ /* 0x000fea000f8e026a */
[----:B------:R-:W-:Y:S02]  /*6ea0*/  SEL R105, R105, UR6, !P2 ;  /* 0x0000000669697c07 */ /* 0x000fe4000d000000 */
[----:B------:R-:W-:Y:S03]  /*6eb0*/  ISETP.NE.U32.AND P2, PT, R4, 0x1, PT ;  /* 0x000000010400780c */ /* 0x000fe60003f45070 */
[----:B------:R-:W-:Y:S01]  /*6ec0*/  IMAD.MOV R5, RZ, RZ, -R105 ;  /* 0x000000ffff057224 */ /* 0x000fe200078e0a69 */
[----:B------:R-:W-:Y:S03]  /*6ed0*/  P2R R116, PR, RZ, 0x4 ;  /* 0x00000004ff747803 */ /* 0x000fe60000000000 */
[----:B------:R-:W-:Y:S01]  /*6ee0*/  IMAD R104, R5, UR18, R104 ;  /* 0x0000001205687c24 */ /* 0x000fe2000f8e0268 */
[----:B--2---:R-:W-:Y:S01]  /*6ef0*/  @P5 SEL R114, RZ, 0x1, !P1 ;  /* 0x00000001ff725807 */ /* 0x004fe20004800000 */
[----:B-1----:R-:W-:Y:S06]  /*6f00*/  @!P5 BRA `(.L_x_105) ;  /* 0x000000000068d947 */ /* 0x002fec0003800000 */
[----:B------:R-:W-:Y:S01]  /*6f10*/  ISETP.NE.AND P1, PT, R114, RZ, PT ;  /* 0x000000ff7200720c */ /* 0x000fe20003f25270 */
[----:B------:R-:W-:Y:S01]  /*6f20*/  BSSY B0, `(.L_x_106) ;  /* 0x000000d000007945 */ /* 0x000fe20003800000 */
[----:B------:R-:W-:Y:S02]  /*6f30*/  CS2R R50, SRZ ;  /* 0x0000000000327805 */ /* 0x000fe4000001ff00 */
[----:B------:R-:W-:Y:S02]  /*6f40*/  CS2R R48, SRZ ;  /* 0x0000000000307805 */ /* 0x000fe4000001ff00 */
[----:B------:R-:W-:Y:S02]  /*6f50*/  CS2R R58, SRZ ;  /* 0x00000000003a7805 */ /* 0x000fe4000001ff00 */
[----:B------:R-:W-:Y:S02]  /*6f60*/  CS2R R56, SRZ ;  /* 0x0000000000387805 */ /* 0x000fe4000001ff00 */
[----:B------:R-:W-:Y:S02]  /*6f70*/  CS2R R66, SRZ ;  /* 0x0000000000427805 */ /* 0x000fe4000001ff00 */
[----:B------:R-:W-:Y:S02]  /*6f80*/  CS2R R64, SRZ ;  /* 0x0000000000407805 */ /* 0x000fe4000001ff00 */
[----:B------:R-:W-:Y:S02]  /*6f90*/  CS2R R74, SRZ ;  /* 0x00000000004a7805 */ /* 0x000fe4000001ff00 */
[----:B------:R-:W-:Y:S01]  /*6fa0*/  CS2R R72, SRZ ;  /* 0x0000000000487805 */ /* 0x000fe2000001ff00 */
[----:B------:R-:W-:Y:S06]  /*6fb0*/  @P1 BRA `(.L_x_107) ;  /* 0x00000000000c1947 */ /* 0x000fec0003800000 */
[----:B------:R-:W-:Y:S04]  /*6fc0*/  SHF.L.U32 R5, R46, 0x1f, RZ ;  /* 0x0000001f2e057819 */ /* 0x000fe800000006ff */
[----:B------:R-:W1:Y:S02]  /*6fd0*/  SYNCS.PHASECHK.TRANS64.TRYWAIT P1, [R0+URZ+0xa0], R5 ;  /* 0x0000a005000075a7 */ /* 0x000e6400080211ff */
[----:B-1----:R-:W-:Y:S05]  /*6fe0*/  @!P1 BRA `(.L_x_108) ;  /* 0x0000002400f09947 */ /* 0x002fea0003800000 */
.L_x_107:
[----:B------:R-:W-:Y:S05]  /*6ff0*/  BSYNC B0 ;  /* 0x0000000000007941 */ /* 0x000fea0003800000 */
.L_x_106:
[----:B------:R-:W-:Y:S01]  /*7000*/  ISETP.NE.AND P1, PT, R116, RZ, PT ;  /* 0x000000ff7400720c */ /* 0x000fe20003f25270 */
[----:B------:R-:W-:Y:S04]  /*7010*/  UIADD3 UR4, UPT, UPT, UR51, 0x1, URZ ;  /* 0x0000000133047890 */ /* 0x000fe8000fffe0ff */
[----:B------:R-:W-:Y:S04]  /*7020*/  UISETP.NE.AND UP0, UPT, UR4, 0x3, UPT ;  /* 0x000000030400788c */ /* 0x000fe8000bf05270 */
[----:B------:R-:W-:Y:S02]  /*7030*/  USEL UR5, URZ, 0x1, UP0 ;  /* 0x00000001ff057887 */ /* 0x000fe40008000000 */
[----:B------:R-:W-:Y:S02]  /*7040*/  USEL UR4, UR4, URZ, UP0 ;  /* 0x000000ff04047287 */ /* 0x000fe40008000000 */
[----:B------:R2:W4:Y:S02]  /*7050*/  @P1 LDS.128 R48, [R103] ;  /* 0x0000000067301984 */ /* 0x0005240000000c00 */
[----:B------:R-:W-:Y:S02]  /*7060*/  LOP3.LUT R46, R46, UR5, RZ, 0x3c, !PT ;  /* 0x000000052e2e7c12 */ /* 0x000fe4000f8e3cff */
[----:B------:R2:W1:Y:S01]  /*7070*/  @P1 LDS.128 R56, [R112+0x10] ;  /* 0x0000100070381984 */ /* 0x0004620000000c00 */
[----:B------:R-:W-:Y:S03]  /*7080*/  IMAD.U32 R115, RZ, RZ, UR4 ;  /* 0x00000004ff737e24 */ /* 0x000fe6000f8e00ff */
[----:B------:R2:W1:Y:S04]  /*7090*/  @P1 LDS.128 R64, [R102+0x20] ;  /* 0x0000200066401984 */ /* 0x0004680000000c00 */
[----:B------:R2:W1:Y:S02]  /*70a0*/  @P1 LDS.128 R72, [R47+0x10] ;  /* 0x000010002f481984 */ /* 0x0004640000000c00 */
.L_x_105:
[----:B------:R-:W-:Y:S05]  /*70b0*/  BSYNC B1 ;  /* 0x0000000000017941 */ /* 0x000fea0003800000 */
.L_x_104:
[----:B-1----:R-:W-:Y:S04]  /*70c0*/  SHF.R.U32.HI R5, RZ, 0x15, R39 ;  /* 0x00000015ff057819 */ /* 0x002fe80000011627 */
[----:B------:R-:W-:Y:S01]  /*70d0*/  LOP3.LUT P1, RZ, R5, 0x3, R88, 0x48, !PT ;  /* 0x0000000305ff7812 */ /* 0x000fe20007824858 */
[----:B------:R-:W-:Y:S01]  /*70e0*/  @!UPT UIADD3 URZ, UPT, UPT, URZ, URZ, URZ ;  /* 0x000000fffffff290 */ /* 0x000fe2000fffe0ff */
[----:B---3--:R-:W-:Y:S11]  /*70f0*/  @P0 BRA `(.L_x_109) ;  /* 0x0000000000080947 */ /* 0x008ff60003800000 */
[----:B------:R-:W1:Y:S02]  /*7100*/  SYNCS.PHASECHK.TRANS64.TRYWAIT P0, [R108+URZ+0xf0], R3 ;  /* 0x0000f0036c0075a7 */ /* 0x000e6400080011ff */
[----:B-1----:R-:W-:Y:S05]  /*7110*/  @!P0 BRA `(.L_x_110) ;  /* 0x0000002400b88947 */ /* 0x002fea0003800000 */
.L_x_109:
[----:B------:R-:W-:Y:S05]  /*7120*/  @!P1 BRA `(.L_x_111) ;  /* 0x0000000000409947 */ /* 0x000fea0003800000 */
[----:B------:R-:W3:Y:S01]  /*7130*/  LDCU.64 UR8, c[0x4][0x70] ;  /* 0x01000e00ff0877ac */ /* 0x000ee20008000a00 */
[----:B-1----:R-:W-:Y:S01]  /*7140*/  MOV R3, 0x0 ;  /* 0x0000000000037802 */ /* 0x002fe20000000f00 */
[----:B------:R-:W-:Y:S02]  /*7150*/  HFMA2 R12, -RZ, RZ, 0, 5.9604644775390625e-08 ;  /* 0x00000001ff0c7431 */ /* 0x000fe400000001ff */
[----:B------:R-:W-:Y:S02]  /*7160*/  IMAD.MOV.U32 R8, RZ, RZ, 0x192 ;  /* 0x00000192ff087424 */ /* 0x000fe400078e00ff */
[----:B------:R-:W-:Y:S01]  /*7170*/  IMAD.MOV.U32 R13, RZ, RZ, RZ ;  /* 0x000000ffff0d7224 */ /* 0x000fe200078e00ff */
[----:B------:R-:W1:Y:S01]  /*7180*/  LDCU.64 UR6, c[0x4][0x78] ;  /* 0x01000f00ff0677ac */ /* 0x000e620008000a00 */
[----:B------:R-:W2:Y:S01]  /*7190*/  LDC.64 R2, c[0x4][R3] ;  /* 0x0100000003027b82 */ /* 0x000ea20000000a00 */
[----:B------:R-:W5:Y:S01]  /*71a0*/  LDCU.64 UR4, c[0x4][0x10] ;  /* 0x01000200ff0477ac */ /* 0x000f620008000a00 */
[----:B---3--:R-:W-:Y:S01]  /*71b0*/  MOV R5, UR9 ;  /* 0x0000000900057c02 */ /* 0x008fe20008000f00 */
[----:B------:R-:W-:Y:S01]  /*71c0*/  IMAD.U32 R4, RZ, RZ, UR8 ;  /* 0x00000008ff047e24 */ /* 0x000fe2000f8e00ff */
[----:B-1----:R-:W-:Y:S01]  /*71d0*/  MOV R7, UR7 ;  /* 0x0000000700077c02 */ /* 0x002fe20008000f00 */
[----:B------:R-:W-:Y:S01]  /*71e0*/  IMAD.U32 R6, RZ, RZ, UR6 ;  /* 0x00000006ff067e24 */ /* 0x000fe2000f8e00ff */
[----:B-----5:R-:W-:Y:S01]  /*71f0*/  MOV R11, UR5 ;  /* 0x00000005000b7c02 */ /* 0x020fe20008000f00 */
[----:B------:R-:W-:Y:S02]  /*7200*/  IMAD.U32 R10, RZ, RZ, UR4 ;  /* 0x00000004ff0a7e24 */ /* 0x000fe4000f8e00ff */
[----:B------:R-:W-:Y:S07]  /*7210*/  LEPC R20, `(.L_x_111) ;  /* 0x000000001014794e */ /* 0x000fee0000000000 */
[----:B--2-4-:R-:W-:Y:S05]  /*7220*/  CALL.ABS.NOINC R2 ;  /* 0x0000000002007343 */ /* 0x014fea0003c00000 */
.L_x_111:
[C---:B----4-:R-:W-:Y:S01]  /*7230*/  SHF.L.U32 R40, R48.reuse, 0x10, RZ ;  /* 0x0000001030287819 */ /* 0x050fe200000006ff */
[----:B------:R-:W-:Y:S05]  /*7240*/  WARPSYNC.ALL ;  /* 0x0000000000007948 */ /* 0x000fea0003800000 */
[----:B------:R-:W-:Y:S01]  /*7250*/  R2UR UR4, R39 ;  /* 0x00000000270472ca */ /* 0x000fe200000e0000 */
[----:B------:R-:W-:Y:S01]  /*7260*/  BSSY.RECONVERGENT B0, `(.L_x_112) ;  /* 0x0000089000007945 */ /* 0x000fe20003800200 */
[----:B------:R-:W-:Y:S02]  /*7270*/  LOP3.LUT R43, R48, 0xffff0000, RZ, 0xc0, !PT ;  /* 0xffff0000302b7812 */ /* 0x000fe400078ec0ff */
[----:B------:R-:W-:Y:S02]  /*7280*/  LOP3.LUT R42, R49, 0xffff0000, RZ, 0xc0, !PT ;  /* 0xffff0000312a7812 */ /* 0x000fe400078ec0ff */
[----:B------:R-:W-:Y:S02]  /*7290*/  SHF.L.U32 R45, R51, 0x10, RZ ;  /* 0x00000010332d7819 */ /* 0x000fe400000006ff */
[----:B------:R-:W-:Y:S02]  /*72a0*/  LOP3.LUT R44, R75, 0xffff0000, RZ, 0xc0, !PT ;  /* 0xffff00004b2c7812 */ /* 0x000fe400078ec0ff */
[----:B------:R-:W-:Y:S03]  /*72b0*/  ISETP.NE.AND P0, PT, R86, RZ, PT ;  /* 0x000000ff5600720c */ /* 0x000fe60003f05270 */
[----:B------:R-:W3:Y:S02]  /*72c0*/  LDTM.x32 R4, tmem[UR4] ;  /* 0x00000004000479ee */ /* 0x000ee400082c0000 */
[C---:B---3--:R-:W-:Y:S01]  /*72d0*/  FMUL R0, R38.reuse, R4 ;  /* 0x0000000426007220 */ /* 0x048fe20000400000 */
[C---:B------:R-:W-:Y:S01]  /*72e0*/  FMUL R2, R38.reuse, R5 ;  /* 0x0000000526027220 */ /* 0x040fe20000400000 */
[C---:B-1----:R-:W-:Y:S01]  /*72f0*/  FMUL R3, R38.reuse, R6 ;  /* 0x0000000626037220 */ /* 0x042fe20000400000 */
[----:B------:R-:W-:Y:S01]  /*7300*/  FMUL R7, R38, R7 ;  /* 0x0000000726077220 */ /* 0x000fe20000400000 */
[----:B------:R-:W-:Y:S01]  /*7310*/  FFMA R0, R41, R40, R0 ;  /* 0x0000002829007223 */ /* 0x000fe20000000000 */
[----:B------:R-:W-:Y:S01]  /*7320*/  SHF.L.U32 R40, R49, 0x10, RZ ;  /* 0x0000001031287819 */ /* 0x000fe200000006ff */
[C---:B------:R-:W-:Y:S01]  /*7330*/  FFMA R2, R41.reuse, R43, R2 ;  /* 0x0000002b29027223 */ /* 0x040fe20000000002 */
[----:B------:R-:W-:Y:S01]  /*7340*/  SHF.L.U32 R43, R50, 0x10, RZ ;  /* 0x00000010322b7819 */ /* 0x000fe200000006ff */
[C---:B------:R-:W-:Y:S01]  /*7350*/  FMUL R4, R38.reuse, R8 ;  /* 0x0000000826047220 */ /* 0x040fe20000400000 */
[----:B------:R-:W-:Y:S01]  /*7360*/  FMUL R5, R38, R9 ;  /* 0x0000000926057220 */ /* 0x000fe20000400000 */
[C---:B------:R-:W-:Y:S01]  /*7370*/  FFMA R3, R41.reuse, R40, R3 ;  /* 0x0000002829037223 */ /* 0x040fe20000000003 */
[----:B------:R-:W-:Y:S01]  /*7380*/  LOP3.LUT R40, R50, 0xffff0000, RZ, 0xc0, !PT ;  /* 0xffff000032287812 */ /* 0x000fe200078ec0ff */
[----:B------:R-:W-:Y:S01]  /*7390*/  FFMA R7, R41, R42, R7 ;  /* 0x0000002a29077223 */ /* 0x000fe20000000007 */
[----:B------:R-:W-:Y:S01]  /*73a0*/  LOP3.LUT R42, R51, 0xffff0000, RZ, 0xc0, !PT ;  /* 0xffff0000332a7812 */ /* 0x000fe200078ec0ff */
[----:B------:R-:W-:Y:S01]  /*73b0*/  FMUL R6, R38, R10 ;  /* 0x0000000a26067220 */ /* 0x000fe20000400000 */
[----:B------:R-:W-:Y:S01]  /*73c0*/  F2FP.BF16.F32.PACK_AB R52, R2, R0 ;  /* 0x000000000234723e */ /* 0x000fe200000010ff */
[----:B------:R-:W-:Y:S01]  /*73d0*/  FMUL R11, R38, R11 ;  /* 0x0000000b260b7220 */ /* 0x000fe20000400000 */
[----:B------:R-:W-:Y:S01]  /*73e0*/  F2FP.BF16.F32.PACK_AB R53, R7, R3 ;  /* 0x000000030735723e */ /* 0x000fe200000010ff */
[----:B------:R-:W-:Y:S01]  /*73f0*/  FFMA R4, R41, R43, R4 ;  /* 0x0000002b29047223 */ /* 0x000fe20000000004 */
[----:B------:R-:W-:Y:S01]  /*7400*/  SHF.L.U32 R43, R57, 0x10, RZ ;  /* 0x00000010392b7819 */ /* 0x000fe200000006ff */
[C---:B------:R-:W-:Y:S01]  /*7410*/  FFMA R5, R41.reuse, R40, R5 ;  /* 0x0000002829057223 */ /* 0x040fe20000000005 */
[C---:B------:R-:W-:Y:S01]  /*7420*/  SHF.L.U32 R40, R56.reuse, 0x10, RZ ;  /* 0x0000001038287819 */ /* 0x040fe200000006ff */
[----:B------:R-:W-:Y:S01]  /*7430*/  FFMA R6, R41, R45, R6 ;  /* 0x0000002d29067223 */ /* 0x000fe20000000006 */
[----:B------:R-:W-:Y:S01]  /*7440*/  SHF.L.U32 R45, R59, 0x10, RZ ;  /* 0x000000103b2d7819 */ /* 0x000fe200000006ff */
[----:B------:R-:W-:Y:S01]  /*7450*/  FFMA R11, R41, R42, R11 ;  /* 0x0000002a290b7223 */ /* 0x000fe2000000000b */
[----:B------:R-:W-:Y:S01]  /*7460*/  LOP3.LUT R42, R56, 0xffff0000, RZ, 0xc0, !PT ;  /* 0xffff0000382a7812 */ /* 0x000fe200078ec0ff */
[C---:B------:R-:W-:Y:S01]  /*7470*/  FMUL R8, R38.reuse, R12 ;  /* 0x0000000c26087220 */ /* 0x040fe20000400000 */
[----:B------:R-:W-:Y:S01]  /*7480*/  F2FP.BF16.F32.PACK_AB R54, R5, R4 ;  /* 0x000000040536723e */ /* 0x000fe200000010ff */
[C---:B------:R-:W-:Y:S01]  /*7490*/  FMUL R9, R38.reuse, R13 ;  /* 0x0000000d26097220 */ /* 0x040fe20000400000 */
[----:B------:R-:W-:Y:S01]  /*74a0*/  F2FP.BF16.F32.PACK_AB R55, R11, R6 ;  /* 0x000000060b37723e */ /* 0x000fe200000010ff */
[----:B------:R-:W-:Y:S01]  /*74b0*/  FMUL R10, R38, R14 ;  /* 0x0000000e260a7220 */ /* 0x000fe20000400000 */
[----:B------:R-:W-:Y:S01]  /*74c0*/  FFMA R8, R41, R40, R8 ;  /* 0x0000002829087223 */ /* 0x000fe20000000008 */
[----:B------:R-:W-:Y:S01]  /*74d0*/  LOP3.LUT R40, R57, 0xffff0000, RZ, 0xc0, !PT ;  /* 0xffff000039287812 */ /* 0x000fe200078ec0ff */
[C---:B------:R-:W-:Y:S01]  /*74e0*/  FFMA R9, R41.reuse, R42, R9 ;  /* 0x0000002a29097223 */ /* 0x040fe20000000009 */
[----:B------:R-:W-:Y:S01]  /*74f0*/  LOP3.LUT R42, R58, 0xffff0000, RZ, 0xc0, !PT ;  /* 0xffff00003a2a7812 */ /* 0x000fe200078ec0ff */
[----:B------:R-:W-:Y:S01]  /*7500*/  FMUL R15, R38, R15 ;  /* 0x0000000f260f7220 */ /* 0x000fe20000400000 */
[----:B------:R-:W-:Y:S01]  /*7510*/  FFMA R10, R41, R43, R10 ;  /* 0x0000002b290a7223 */ /* 0x000fe2000000000a */
[----:B------:R-:W-:Y:S01]  /*7520*/  SHF.L.U32 R43, R58, 0x10, RZ ;  /* 0x000000103a2b7819 */ /* 0x000fe200000006ff */
[C---:B------:R-:W-:Y:S01]  /*7530*/  FMUL R12, R38.reuse, R16 ;  /* 0x00000010260c7220 */ /* 0x040fe20000400000 */
[----:B------:R-:W-:Y:S01]  /*7540*/  F2FP.BF16.F32.PACK_AB R60, R9, R8 ;  /* 0x00000008093c723e */ /* 0x000fe200000010ff */
[----:B------:R-:W-:Y:S01]  /*7550*/  FFMA R15, R41, R40, R15 ;  /* 0x00000028290f7223 */ /* 0x000fe2000000000f */
[----:B------:R-:W-:Y:S01]  /*7560*/  LOP3.LUT R40, R59, 0xffff0000, RZ, 0xc0, !PT ;  /* 0xffff00003b287812 */ /* 0x000fe200078ec0ff */
[C---:B------:R-:W-:Y:S01]  /*7570*/  FMUL R13, R38.reuse, R17 ;  /* 0x00000011260d7220 */ /* 0x040fe20000400000 */
[C---:B------:R-:W-:Y:S01]  /*7580*/  FMUL R14, R38.reuse, R18 ;  /* 0x00000012260e7220 */ /* 0x040fe20000400000 */
[----:B------:R-:W-:Y:S01]  /*7590*/  FMUL R19, R38, R19 ;  /* 0x0000001326137220 */ /* 0x000fe20000400000 */
[----:B------:R-:W-:Y:S01]  /*75a0*/  F2FP.BF16.F32.PACK_AB R61, R15, R10 ;  /* 0x0000000a0f3d723e */ /* 0x000fe200000010ff */
[C---:B------:R-:W-:Y:S01]  /*75b0*/  FFMA R12, R41.reuse, R43, R12 ;  /* 0x0000002b290c7223 */ /* 0x040fe2000000000c */
[C---:B------:R-:W-:Y:S01]  /*75c0*/  SHF.L.U32 R43, R64.reuse, 0x10, RZ ;  /* 0x00000010402b7819 */ /* 0x040fe200000006ff */
[----:B------:R-:W-:Y:S01]  /*75d0*/  FFMA R13, R41, R42, R13 ;  /* 0x0000002a290d7223 */ /* 0x000fe2000000000d */
[----:B------:R-:W-:Y:S01]  /*75e0*/  LOP3.LUT R42, R65, 0xffff0000, RZ, 0xc0, !PT ;  /* 0xffff0000412a7812 */ /* 0x000fe200078ec0ff */
[----:B------:R-:W-:Y:S01]  /*75f0*/  FFMA R14, R41, R45, R14 ;  /* 0x0000002d290e7223 */ /* 0x000fe2000000000e */
[----:B------:R-:W-:Y:S01]  /*7600*/  SHF.L.U32 R45, R65, 0x10, RZ ;  /* 0x00000010412d7819 */ /* 0x000fe200000006ff */
[----:B------:R1:W-:Y:S01]  /*7610*/  STS.128 [R103], R52 ;  /* 0x0000003467007388 */ /* 0x0003e20000000c00 */
[----:B------:R-:W-:Y:S01]  /*7620*/  F2FP.BF16.F32.PACK_AB R62, R13, R12 ;  /* 0x0000000c0d3e723e */ /* 0x000fe200000010ff */
[----:B------:R-:W-:Y:S01]  /*7630*/  FFMA R19, R41, R40, R19 ;  /* 0x0000002829137223 */ /* 0x000fe20000000013 */
[----:B------:R-:W-:Y:S01]  /*7640*/  LOP3.LUT R40, R64, 0xffff0000, RZ, 0xc0, !PT ;  /* 0xffff000040287812 */ /* 0x000fe200078ec0ff */
[C---:B------:R-:W-:Y:S01]  /*7650*/  FMUL R16, R38.reuse, R20 ;  /* 0x0000001426107220 */ /* 0x040fe20000400000 */
[C---:B------:R-:W-:Y:S01]  /*7660*/  FMUL R17, R38.reuse, R21 ;  /* 0x0000001526117220 */ /* 0x040fe20000400000 */
[C---:B------:R-:W-:Y:S01]  /*7670*/  FMUL R18, R38.reuse, R22 ;  /* 0x0000001626127220 */ /* 0x040fe20000400000 */
[----:B------:R-:W-:Y:S01]  /*7680*/  F2FP.BF16.F32.PACK_AB R63, R19, R14 ;  /* 0x0000000e133f723e */ /* 0x000fe200000010ff */
[----:B------:R-:W-:Y:S01]  /*7690*/  FMUL R23, R38, R23 ;  /* 0x0000001726177220 */ /* 0x000fe20000400000 */
[----:B------:R-:W-:Y:S01]  /*76a0*/  FFMA R16, R41, R43, R16 ;  /* 0x0000002b29107223 */ /* 0x000fe20000000010 */
[----:B------:R-:W-:Y:S01]  /*76b0*/  SHF.L.U32 R43, R67, 0x10, RZ ;  /* 0x00000010432b7819 */ /* 0x000fe200000006ff */
[C---:B------:R-:W-:Y:S01]  /*76c0*/  FFMA R17, R41.reuse, R40, R17 ;  /* 0x0000002829117223 */ /* 0x040fe20000000011 */
[----:B------:R1:W-:Y:S01]  /*76d0*/  STS.128 [R112+0x10], R60 ;  /* 0x0000103c70007388 */ /* 0x0003e20000000c00 */
        /* <DEDUP_REMOVED lines=8> */
[C---:B------:R-:W-:Y:S01]  /*7760*/  FMUL R22, R38.reuse, R26 ;  /* 0x0000001a26167220 */ /* 0x040fe20000400000 */
[----:B------:R-:W-:Y:S01]  /*7770*/  FFMA R20, R41, R40, R20 ;  /* 0x0000002829147223 */ /* 0x000fe20000000014 */
[----:B------:R-:W-:Y:S01]  /*7780*/  LOP3.LUT R40, R67, 0xffff0000, RZ, 0xc0, !PT ;  /* 0xffff000043287812 */ /* 0x000fe200078ec0ff */
[C---:B------:R-:W-:Y:S01]  /*7790*/  FFMA R21, R41.reuse, R42, R21 ;  /* 0x0000002a29157223 */ /* 0x040fe20000000015 */
[C---:B------:R-:W-:Y:S01]  /*77a0*/  FFMA R22, R41.reuse, R43, R22 ;  /* 0x0000002b29167223 */ /* 0x040fe20000000016 */
[----:B------:R-:W-:Y:S01]  /*77b0*/  FMUL R27, R38, R27 ;  /* 0x0000001b261b7220 */ /* 0x000fe20000400000 */
[----:B------:R-:W-:Y:S01]  /*77c0*/  SHF.L.U32 R43, R72, 0x10, RZ ;  /* 0x00000010482b7819 */ /* 0x000fe200000006ff */
[----:B------:R-:W-:Y:S01]  /*77d0*/  FMUL R24, R38, R28 ;  /* 0x0000001c26187220 */ /* 0x000fe20000400000 */
[----:B------:R-:W-:Y:S01]  /*77e0*/  LOP3.LUT R42, R72, 0xffff0000, RZ, 0xc0, !PT ;  /* 0xffff0000482a7812 */ /* 0x000fe200078ec0ff */
[C---:B------:R-:W-:Y:S01]  /*77f0*/  FMUL R25, R38.reuse, R29 ;  /* 0x0000001d26197220 */ /* 0x040fe20000400000 */
[C---:B------:R-:W-:Y:S01]  /*7800*/  FMUL R26, R38.reuse, R30 ;  /* 0x0000001e261a7220 */ /* 0x040fe20000400000 */
[C---:B------:R-:W-:Y:S01]  /*7810*/  FFMA R27, R41.reuse, R40, R27 ;  /* 0x00000028291b7223 */ /* 0x040fe2000000001b */
[----:B------:R-:W-:Y:S01]  /*7820*/  FFMA R24, R41, R43, R24 ;  /* 0x0000002b29187223 */ /* 0x000fe20000000018 */
[----:B------:R-:W-:Y:S01]  /*7830*/  LOP3.LUT R40, R73, 0xffff0000, RZ, 0xc0, !PT ;  /* 0xffff000049287812 */ /* 0x000fe200078ec0ff */
[C---:B------:R-:W-:Y:S01]  /*7840*/  FFMA R25, R41.reuse, R42, R25 ;  /* 0x0000002a29197223 */ /* 0x040fe20000000019 */
[----:B------:R-:W-:Y:S01]  /*7850*/  FMUL R31, R38, R31 ;  /* 0x0000001f261f7220 */ /* 0x000fe20000400000 */
[----:B------:R-:W-:Y:S01]  /*7860*/  SHF.L.U32 R43, R74, 0x10, RZ ;  /* 0x000000104a2b7819 */ /* 0x000fe200000006ff */
[----:B------:R-:W-:Y:S01]  /*7870*/  FFMA R26, R41, R45, R26 ;  /* 0x0000002d291a7223 */ /* 0x000fe2000000001a */
[----:B------:R-:W-:Y:S01]  /*7880*/  FMUL R28, R38, R32 ;  /* 0x00000020261c7220 */ /* 0x000fe20000400000 */
[----:B------:R-:W-:Y:S01]  /*7890*/  LOP3.LUT R42, R74, 0xffff0000, RZ, 0xc0, !PT ;  /* 0xffff00004a2a7812 */ /* 0x000fe200078ec0ff */
[C---:B------:R-:W-:Y:S01]  /*78a0*/  FMUL R29, R38.reuse, R33 ;  /* 0x00000021261d7220 */ /* 0x040fe20000400000 */
[----:B------:R-:W-:Y:S01]  /*78b0*/  SHF.L.U32 R45, R75, 0x10, RZ ;  /* 0x000000104b2d7819 */ /* 0x000fe200000006ff */
[C---:B------:R-:W-:Y:S01]  /*78c0*/  FMUL R30, R38.reuse, R34 ;  /* 0x00000022261e7220 */ /* 0x040fe20000400000 */
[----:B------:R-:W-:Y:S01]  /*78d0*/  FFMA R31, R41, R40, R31 ;  /* 0x00000028291f7223 */ /* 0x000fe2000000001f */
[----:B------:R-:W-:Y:S01]  /*78e0*/  FMUL R35, R38, R35 ;  /* 0x0000002326237220 */ /* 0x000fe20000400000 */
[----:B------:R-:W-:Y:S01]  /*78f0*/  F2FP.BF16.F32.PACK_AB R69, R23, R18 ;  /* 0x000000121745723e */ /* 0x000fe200000010ff */
[----:B------:R-:W-:Y:S01]  /*7900*/  FFMA R28, R41, R43, R28 ;  /* 0x0000002b291c7223 */ /* 0x000fe2000000001c */
[----:B------:R-:W-:Y:S01]  /*7910*/  F2FP.BF16.F32.PACK_AB R70, R21, R20 ;  /* 0x000000141546723e */ /* 0x000fe200000010ff */
[----:B------:R-:W-:Y:S01]  /*7920*/  FFMA R29, R41, R42, R29 ;  /* 0x0000002a291d7223 */ /* 0x000fe2000000001d */
[----:B------:R-:W-:Y:S01]  /*7930*/  F2FP.BF16.F32.PACK_AB R71, R27, R22 ;  /* 0x000000161b47723e */ /* 0x000fe200000010ff */
[C---:B------:R-:W-:Y:S01]  /*7940*/  FFMA R30, R41.reuse, R45, R30 ;  /* 0x0000002d291e7223 */ /* 0x040fe2000000001e */
[----:B------:R-:W-:Y:S01]  /*7950*/  FFMA R35, R41, R44, R35 ;  /* 0x0000002c29237223 */ /* 0x000fe20000000023 */
[----:B------:R-:W-:Y:S02]  /*7960*/  F2FP.BF16.F32.PACK_AB R80, R25, R24 ;  /* 0x000000181950723e */ /* 0x000fe400000010ff */
[----:B------:R1:W-:Y:S01]  /*7970*/  STS.128 [R102+0x20], R68 ;  /* 0x0000204466007388 */ /* 0x0003e20000000c00 */
[----:B------:R-:W-:Y:S02]  /*7980*/  F2FP.BF16.F32.PACK_AB R81, R31, R26 ;  /* 0x0000001a1f51723e */ /* 0x000fe400000010ff */
[----:B------:R-:W-:Y:S02]  /*7990*/  F2FP.BF16.F32.PACK_AB R82, R29, R28 ;  /* 0x0000001c1d52723e */ /* 0x000fe400000010ff */
[----:B------:R-:W-:Y:S05]  /*79a0*/  F2FP.BF16.F32.PACK_AB R83, R35, R30 ;  /* 0x0000001e2353723e */ /* 0x000fea00000010ff */
[----:B------:R1:W-:Y:S01]  /*79b0*/  STS.128 [R47+0x10], R80 ;  /* 0x000010502f007388 */ /* 0x0003e20000000c00 */
[----:B------:R-:W-:Y:S01]  /*79c0*/  @!PT LDS RZ, [RZ] ;  /* 0x00000000fffff984 */ /* 0x000fe20000000800 */
[----:B------:R-:W-:Y:S01]  /*79d0*/  @!PT LDS RZ, [RZ] ;  /* 0x00000000fffff984 */ /* 0x000fe20000000800 */
[----:B------:R-:W-:Y:S01]  /*79e0*/  @!PT LDS RZ, [RZ] ;  /* 0x00000000fffff984 */ /* 0x000fe20000000800 */
[----:B------:R-:W-:Y:S01]  /*79f0*/  @!PT LDS RZ, [RZ] ;  /* 0x00000000fffff984 */ /* 0x000fe20000000800 */
[----:B------:R3:W-:Y:S07]  /*7a00*/  MEMBAR.ALL.CTA ;  /* 0x0000000000007992 */ /* 0x0007ee0000008000 */
[----:B---3--:R-:W3:Y:S02]  /*7a10*/  FENCE.VIEW.ASYNC.S ;  /* 0x00000000000073c6 */ /* 0x008ee40000000000 */
[----:B---3--:R-:W-:Y:S06]  /*7a20*/  BAR.SYNC.DEFER_BLOCKING 0x1, 0x80 ;  /* 0x0042000000007b1d */ /* 0x008fec0000010000 */
[----:B------:R-:W-:Y:S05]  /*7a30*/  @P0 BRA `(.L_x_113) ;  /* 0x00000000002c0947 */ /* 0x000fea0003800000 */
[----:B------:R-:W3:Y:S01]  /*7a40*/  LDCU.64 UR6, c[0x0][0x348] ;  /* 0x00006900ff0677ac */ /* 0x000ee20008000a00 */
[----:B------:R-:W-:Y:S02]  /*7a50*/  R2UR UR5, R113 ;  /* 0x00000000710572ca */ /* 0x000fe400000e0000 */
[----:B------:R-:W-:Y:S02]  /*7a60*/  R2UR UR42, R107 ;  /* 0x000000006b2a72ca */ /* 0x000fe400000e0000 */
[----:B------:R-:W-:Y:S02]  /*7a70*/  R2UR UR43, R106 ;  /* 0x000000006a2b72ca */ /* 0x000fe400000e0000 */
[----:B------:R-:W-:Y:S02]  /*7a80*/  R2UR UR44, R104 ;  /* 0x00000000682c72ca */ /* 0x000fe400000e0000 */
[----:B------:R-:W-:Y:S05]  /*7a90*/  R2UR UR45, R105 ;  /* 0x00000000692d72ca */ /* 0x000fea00000e0000 */
[----:B------:R-:W-:Y:S02]  /*7aa0*/  UIADD3 UR40, UPT, UPT, UR50, 0x200, UR5 ;  /* 0x0000020032287890 */ /* 0x000fe4000fffe005 */
[----:B---3--:R-:W-:Y:S04]  /*7ab0*/  UIADD3 UR4, UP0, UPT, UR6, 0x780, URZ ;  /* 0x0000078006047890 */ /* 0x008fe8000ff1e0ff */
[----:B------:R-:W-:Y:S09]  /*7ac0*/  UIADD3.X UR5, UPT, UPT, URZ, UR7, URZ, UP0, !UPT ;  /* 0x00000007ff057290 */ /* 0x000ff200087fe4ff */
[----:B------:R3:W-:Y:S02]  /*7ad0*/  UTMASTG.5D.IM2COL [UR40], [UR4] ;  /* 0x00000028040073b5 */ /* 0x0007e40008060000 */
[----:B---3--:R0:W-:Y:S02]  /*7ae0*/  UTMACMDFLUSH ;  /* 0x00000000000079b7 */ /* 0x0081e40000000000 */
.L_x_113:
[----:B------:R-:W-:Y:S05]  /*7af0*/  BSYNC.RECONVERGENT B0 ;  /* 0x0000000000007941 */ /* 0x000fea0003800200 */
.L_x_112:
[----:B------:R-:W-:Y:S01]  /*7b00*/  UIADD3 UR40, UPT, UPT, UR51, 0x1, URZ ;  /* 0x0000000133287890 */ /* 0x000fe2000fffe0ff */
[----:B------:R-:W-:Y:S03]  /*7b10*/  BSSY.RECONVERGENT B0, `(.L_x_114) ;  /* 0x0000005000007945 */ /* 0x000fe60003800200 */
[----:B------:R-:W-:Y:S04]  /*7b20*/  UISETP.NE.AND UP0, UPT, UR40, 0x3, UPT ;  /* 0x000000032800788c */ /* 0x000fe8000bf05270 */
[----:B------:R-:W-:Y:S01]  /*7b30*/  USEL UR42, UR40, URZ, UP0 ;  /* 0x000000ff282a7287 */ /* 0x000fe20008000000 */
[----:B------:R-:W-:Y:S11]  /*7b40*/  @P0 BRA `(.L_x_115) ;  /* 0x0000000000040947 */ /* 0x000ff60003800000 */
[----:B------:R-:W-:Y:S04]  /*7b50*/  DEPBAR.LE SB0, 0x1 ;  /* 0x000080400000791a */ /* 0x000fe80000000000 */
.L_x_115:
[----:B------:R-:W-:Y:S05]  /*7b60*/  BSYNC.RECONVERGENT B0 ;  /* 0x0000000000007941 */ /* 0x000fea0003800200 */
.L_x_114:
[----:B------:R-:W-:Y:S01]  /*7b70*/  BAR.SYNC.DEFER_BLOCKING 0x1, 0x80 ;  /* 0x0042000000007b1d */ /* 0x000fe20000010000 */
[----:B------:R-:W-:Y:S01]  /*7b80*/  ISETP.NE.AND P1, PT, R111, RZ, PT ;  /* 0x000000ff6f00720c */ /* 0x000fe20003f25270 */
[----:B------:R-:W-:Y:S01]  /*7b90*/  UISETP.NE.AND UP0, UPT, UR55, URZ, UPT ;  /* 0x000000ff3700728c */ /* 0x000fe2000bf05270 */
[----:B------:R-:W-:Y:S11]  /*7ba0*/  LEA R3, R115, UR50, 0x3 ;  /* 0x0000003273037c11 */ /* 0x000ff6000f8e18ff */
[----:B------:R-:W-:Y:S01]  /*7bb0*/  @P1 SHF.L.U32 R4, R46, 0x1f, RZ ;  /* 0x0000001f2e041819 */ /* 0x000fe200000006ff */
[----:B------:R-:W-:Y:S06]  /*7bc0*/  BRA.U !UP0, `(.L_x_116) ;  /* 0x0000000108247547 */ /* 0x000fec000b800000 */
[----:B------:R-:W3:Y:S01]  /*7bd0*/  S2R R0, SR_CgaCtaId ;  /* 0x0000000000007919 */ /* 0x000ee20000008800 */
[----:B------:R-:W-:Y:S01]  /*7be0*/  IMAD.U32 R2, RZ, RZ, UR52 ;  /* 0x00000034ff027e24 */ /* 0x000fe2000f8e00ff */
[----:B------:R-:W-:Y:S04]  /*7bf0*/  UIADD3 UR4, UPT, UPT, UR52, 0x1, URZ ;  /* 0x0000000134047890 */ /* 0x000fe8000fffe0ff */
[----:B------:R-:W-:Y:S01]  /*7c00*/  @P1 LEA R2, R2, UR50, 0x3 ;  /* 0x0000003202021c11 */ /* 0x000fe2000f8e18ff */
[----:B------:R-:W-:Y:S04]  /*7c10*/  UISETP.NE.AND UP0, UPT, UR4, 0x3, UPT ;  /* 0x000000030400788c */ /* 0x000fe8000bf05270 */
[----:B------:R-:W-:Y:S01]  /*7c20*/  @P1 VIADD R5, R2, 0xb8 ;  /* 0x000000b802051836 */ /* 0x000fe20000000000 */
[----:B------:R-:W-:Y:S04]  /*7c30*/  USEL UR52, UR4, URZ, UP0 ;  /* 0x000000ff04347287 */ /* 0x000fe80008000000 */
[----:B---3--:R-:W-:Y:S04]  /*7c40*/  @P1 PRMT R0, R0, 0x654, R5 ;  /* 0x0000065400001816 */ /* 0x008fe80000000005 */
[----:B------:R3:W-:Y:S04]  /*7c50*/  @P1 SYNCS.ARRIVE.TRANS64.RED.A1T0 RZ, [R0+URZ], RZ ;  /* 0x000000ff00ff19a7 */ /* 0x0007e800081004ff */
.L_x_116:
[----:B------:R-:W4:Y:S01]  /*7c60*/  @P1 SYNCS.PHASECHK.TRANS64.TRYWAIT P0, [R3+URZ+0xa0], R4 ;  /* 0x0000a004030015a7 */ /* 0x000f2200080011ff */
[----:B------:R-:W-:Y:S01]  /*7c70*/  BSSY B1, `(.L_x_117) ;  /* 0x0000015000017945 */ /* 0x000fe20003800000 */
[----:B----4-:R-:W-:Y:S03]  /*7c80*/  @P1 SEL R114, RZ, 0x1, !P0 ;  /* 0x00000001ff721807 */ /* 0x010fe60004000000 */
[----:B------:R-:W-:Y:S05]  /*7c90*/  @!P1 BRA `(.L_x_118) ;  /* 0x0000000000489947 */ /* 0x000fea0003800000 */
[----:B------:R-:W-:Y:S01]  /*7ca0*/  ISETP.NE.AND P1, PT, R116, RZ, PT ;  /* 0x000000ff7400720c */ /* 0x000fe20003f25270 */
[----:B------:R-:W-:Y:S01]  /*7cb0*/  BSSY B0, `(.L_x_119) ;  /* 0x000000a000007945 */ /* 0x000fe20003800000 */
[----:B------:R-:W-:Y:S11]  /*7cc0*/  ISETP.NE.AND P0, PT, R114, RZ, PT ;  /* 0x000000ff7200720c */ /* 0x000ff60003f05270 */
[----:B------:R-:W-:Y:S04]  /*7cd0*/  @P1 IMAD R115, R115, 0x2000, R98 ;  /* 0x0000200073731824 */ /* 0x000fe800078e0262 */
[----:B------:R-:W-:Y:S01]  /*7ce0*/  @P1 IMAD.IADD R4, R101, 0x1, R115 ;  /* 0x0000000165041824 */ /* 0x000fe200078e0273 */
[----:B------:R-:W-:Y:S03]  /*7cf0*/  @P1 IADD3 R2, PT, PT, R100, R115, RZ ;  /* 0x0000007364021210 */ /* 0x000fe60007ffe0ff */
[----:B---3--:R-:W-:Y:S01]  /*7d00*/  @P1 IMAD.IADD R0, R97, 0x1, R4 ;  /* 0x0000000161001824 */ /* 0x008fe200078e0204 */
[----:B------:R-:W-:Y:S06]  /*7d10*/  @P0 BRA `(.L_x_120) ;  /* 0x00000000000c0947 */ /* 0x000fec0003800000 */
[----:B------:R-:W-:Y:S04]  /*7d20*/  SHF.L.U32 R46, R46, 0x1f, RZ ;  /* 0x0000001f2e2e7819 */ /* 0x000fe800000006ff */
[----:B------:R-:W3:Y:S02]  /*7d30*/  SYNCS.PHASECHK.TRANS64.TRYWAIT P0, [R3+URZ+0xa0], R46 ;  /* 0x0000a02e030075a7 */ /* 0x000ee400080011ff */
[----:B---3--:R-:W-:Y:S05]  /*7d40*/  @!P0 BRA `(.L_x_121) ;  /* 0x0000001800c08947 */ /* 0x008fea0003800000 */
.L_x_120:
[----:B------:R-:W-:Y:S05]  /*7d50*/  BSYNC B0 ;  /* 0x0000000000007941 */ /* 0x000fea0003800000 */
.L_x_119:
[----:B------:R-:W-:Y:S11]  /*7d60*/  ISETP.NE.AND P0, PT, R116, RZ, PT ;  /* 0x000000ff7400720c */ /* 0x000ff60003f05270 */
[----:B------:R-:W-:Y:S02]  /*7d70*/  @!UPT UIADD3 URZ, UPT, UPT, URZ, URZ, URZ ;  /* 0x000000fffffff290 */ /* 0x000fe4000fffe0ff */
[----:B------:R4:W1:Y:S04]  /*7d80*/  @P0 LDS.128 R48, [R115] ;  /* 0x0000000073300984 */ /* 0x0008680000000c00 */
[----:B------:R4:W1:Y:S04]  /*7d90*/  @P0 LDS.128 R64, [R2+0x20] ;  /* 0x0000200002400984 */ /* 0x0008680000000c00 */
[----:B------:R4:W1:Y:S04]  /*7da0*/  @P0 LDS.128 R56, [R4+0x10] ;  /* 0x0000100004380984 */ /* 0x0008680000000c00 */
[----:B------:R4:W1:Y:S02]  /*7db0*/  @P0 LDS.128 R72, [R0+0x10] ;  /* 0x0000100000480984 */ /* 0x0008640000000c00 */
.L_x_118:
[----:B------:R-:W-:Y:S05]  /*7dc0*/  BSYNC B1 ;  /* 0x0000000000017941 */ /* 0x000fea0003800000 */
.L_x_117:
[----:B---3--:R-:W-:Y:S05]  /*7dd0*/  VIADD R3, R39, 0x20 ;  /* 0x0000002027037836 */ /* 0x008fea0000000000 */
[----:B------:R-:W-:Y:S04]  /*7de0*/  SHF.R.U32.HI R3, RZ, 0x15, R3 ;  /* 0x00000015ff037819 */ /* 0x000fe80000011603 */
[----:B------:R-:W-:Y:S11]  /*7df0*/  LOP3.LUT P0, RZ, R3, 0x3, R88, 0x48, !PT ;  /* 0x0000000303ff7812 */ /* 0x000ff60007804858 */
[----:B------:R-:W-:Y:S02]  /*7e00*/  @!UPT UIADD3 URZ, UPT, UPT, URZ, URZ, URZ ;  /* 0x000000fffffff290 */ /* 0x000fe4000fffe0ff */
[----:B------:R-:W-:Y:S05]  /*7e10*/  @!P0 BRA `(.L_x_122) ;  /* 0x0000000000408947 */ /* 0x000fea0003800000 */
[----:B------:R-:W3:Y:S01]  /*7e20*/  LDCU.64 UR8, c[0x4][0x70] ;  /* 0x01000e00ff0877ac */ /* 0x000ee20008000a00 */
[----:B------:R-:W-:Y:S01]  /*7e30*/  MOV R3, 0x0 ;  /* 0x0000000000037802 */ /* 0x000fe20000000f00 */
[----:B------:R-:W-:Y:S02]  /*7e40*/  HFMA2 R12, -RZ, RZ, 0, 5.9604644775390625e-08 ;  /* 0x00000001ff0c7431 */ /* 0x000fe400000001ff */
[----:B------:R-:W-:Y:S02]  /*7e50*/  IMAD.MOV.U32 R8, RZ, RZ, 0x192 ;  /* 0x00000192ff087424 */ /* 0x000fe400078e00ff */
[----:B------:R-:W-:Y:S01]  /*7e60*/  IMAD.MOV.U32 R13, RZ, RZ, RZ ;  /* 0x000000ffff0d7224 */ /* 0x000fe200078e00ff */
[----:B------:R-:W5:Y:S01]  /*7e70*/  LDCU.64 UR6, c[0x4][0x78] ;  /* 0x01000f00ff0677ac */ /* 0x000f620008000a00 */
[----:B----4-:R-:W4:Y:S01]  /*7e80*/  LDC.64 R2, c[0x4][R3] ;  /* 0x0100000003027b82 */ /* 0x010f220000000a00 */
[----:B------:R-:W2:Y:S01]  /*7e90*/  LDCU.64 UR4, c[0x4][0x10] ;  /* 0x01000200ff0477ac */ /* 0x000ea20008000a00 */
[----:B---3--:R-:W-:Y:S01]  /*7ea0*/  MOV R5, UR9 ;  /* 0x0000000900057c02 */ /* 0x008fe20008000f00 */
[----:B------:R-:W-:Y:S01]  /*7eb0*/  IMAD.U32 R4, RZ, RZ, UR8 ;  /* 0x00000008ff047e24 */ /* 0x000fe2000f8e00ff */
[----:B-----5:R-:W-:Y:S01]  /*7ec0*/  MOV R7, UR7 ;  /* 0x0000000700077c02 */ /* 0x020fe20008000f00 */
[----:B------:R-:W-:Y:S01]  /*7ed0*/  IMAD.U32 R6, RZ, RZ, UR6 ;  /* 0x00000006ff067e24 */ /* 0x000fe2000f8e00ff */
[----:B--2---:R-:W-:Y:S01]  /*7ee0*/  MOV R11, UR5 ;  /* 0x00000005000b7c02 */ /* 0x004fe20008000f00 */
[----:B------:R-:W-:Y:S02]  /*7ef0*/  IMAD.U32 R10, RZ, RZ, UR4 ;  /* 0x00000004ff0a7e24 */ /* 0x000fe4000f8e00ff */
[----:B------:R-:W-:Y:S07]  /*7f00*/  LEPC R20, `(.L_x_122) ;  /* 0x000000001014794e */ /* 0x000fee0000000000 */
[----:B-1--4-:R-:W-:Y:S05]  /*7f10*/  CALL.ABS.NOINC R2 ;  /* 0x0000000002007343 */ /* 0x012fea0003c00000 */
.L_x_122:
[----:B------:R-:W-:Y:S01]  /*7f20*/  ISETP.NE.AND P0, PT, R86, RZ, PT ;  /* 0x000000ff5600720c */ /* 0x000fe20003f05270 */
[----:B------:R-:W-:Y:S05]  /*7f30*/  WARPSYNC.ALL ;  /* 0x0000000000007948 */ /* 0x000fea0003800000 */
[----:B------:R-:W-:Y:S01]  /*7f40*/  R2UR UR4, R39 ;  /* 0x00000000270472ca */ /* 0x000fe200000e0000 */
[----:B------:R-:W-:Y:S01]  /*7f50*/  BSSY.RECONVERGENT B0, `(.L_x_123) ;  /* 0x0000092000007945 */ /* 0x000fe20003800200 */
[C---:B-1----:R-:W-:Y:S02]  /*7f60*/  SHF.L.U32 R40, R48.reuse, 0x10, RZ ;  /* 0x0000001030287819 */ /* 0x042fe400000006ff */
[----:B------:R-:W-:Y:S02]  /*7f70*/  LOP3.LUT R42, R48, 0xffff0000, RZ, 0xc0, !PT ;  /* 0xffff0000302a7812 */ /* 0x000fe400078ec0ff */
[C---:B------:R-:W-:Y:S02]  /*7f80*/  SHF.L.U32 R43, R49.reuse, 0x10, RZ ;  /* 0x00000010312b7819 */ /* 0x040fe400000006ff */
[----:B------:R-:W-:Y:S02]  /*7f90*/  LOP3.LUT R44, R49, 0xffff0000, RZ, 0xc0, !PT ;  /* 0xffff0000312c7812 */ /* 0x000fe400078ec0ff */
[C---:B------:R-:W-:Y:S02]  /*7fa0*/  SHF.L.U32 R45, R50.reuse, 0x10, RZ ;  /* 0x00000010322d7819 */ /* 0x040fe400000006ff */
[----:B------:R-:W-:Y:S01]  /*7fb0*/  LOP3.LUT R46, R50, 0xffff0000, RZ, 0xc0, !PT ;  /* 0xffff0000322e7812 */ /* 0x000fe200078ec0ff */
[----:B----4-:R-:W1:Y:S01]  /*7fc0*/  LDTM.x32 R4, tmem[UR4+0x20] ;  /* 0x00002004000479ee */ /* 0x010e6200082c0000 */
[C---:B--2---:R-:W-:Y:S01]  /*7fd0*/  SHF.L.U32 R47, R51.reuse, 0x10, RZ ;  /* 0x00000010332f7819 */ /* 0x044fe200000006ff */
[----:B------:R-:W-:Y:S01]  /*7fe0*/  NOP ;  /* 0x0000000000007918 */ /* 0x000fe20000000000 */
[----:B------:R-:W-:Y:S01]  /*7ff0*/  LOP3.LUT R48, R51, 0xffff0000, RZ, 0xc0, !PT ;  /* 0xffff000033307812 */ /* 0x000fe200078ec0ff */
[----:B------:R-:W-:Y:S01]  /*8000*/  USHF.L.U32 UR4, UR42, 0xd, URZ ;  /* 0x0000000d2a047899 */ /* 0x000fe200080006ff */
[C---:B------:R-:W-:Y:S02]  /*8010*/  SHF.L.U32 R49, R56.reuse, 0x10, RZ ;  /* 0x0000001038317819 */ /* 0x040fe400000006ff */
[----:B------:R-:W-:Y:S02]  /*8020*/  LOP3.LUT R51, R56, 0xffff0000, RZ, 0xc0, !PT ;  /* 0xffff000038337812 */ /* 0x000fe400078ec0ff */
[C---:B------:R-:W-:Y:S02]  /*8030*/  SHF.L.U32 R50, R57.reuse, 0x10, RZ ;  /* 0x0000001039327819 */ /* 0x040fe400000006ff */
[----:B------:R-:W-:Y:S02]  /*8040*/  LOP3.LUT R52, R57, 0xffff0000, RZ, 0xc0, !PT ;  /* 0xffff000039347812 */ /* 0x000fe400078ec0ff */
[C---:B------:R-:W-:Y:S02]  /*8050*/  SHF.L.U32 R53, R58.reuse, 0x10, RZ ;  /* 0x000000103a357819 */ /* 0x040fe400000006ff */
[----:B------:R-:W-:Y:S02]  /*8060*/  LOP3.LUT R54, R58, 0xffff0000, RZ, 0xc0, !PT ;  /* 0xffff00003a367812 */ /* 0x000fe400078ec0ff */
[C---:B------:R-:W-:Y:S02]  /*8070*/  SHF.L.U32 R55, R59.reuse, 0x10, RZ ;  /* 0x000000103b377819 */ /* 0x040fe400000006ff */
[----:B------:R-:W-:Y:S02]  /*8080*/  IADD3 R108, PT, PT, R108, 0x100, RZ ;  /* 0x000001006c6c7810 */ /* 0x000fe40007ffe0ff */
[----:B------:R-:W-:Y:S02]  /*8090*/  LOP3.LUT R56, R59, 0xffff0000, RZ, 0xc0, !PT ;  /* 0xffff00003b387812 */ /* 0x000fe400078ec0ff */
[----:B------:R-:W-:Y:S01]  /*80a0*/  SHF.L.U32 R57, R64, 0x10, RZ ;  /* 0x0000001040397819 */ /* 0x000fe200000006ff */
[----:B-1----:R-:W-:Y:S01]  /*80b0*/  FMUL R4, R38, R4 ;  /* 0x0000000426047220 */ /* 0x002fe20000400000 */
[----:B------:R-:W-:Y:S01]  /*80c0*/  LOP3.LUT R58, R64, 0xffff0000, RZ, 0xc0, !PT ;  /* 0xffff0000403a7812 */ /* 0x000fe200078ec0ff */
[C---:B------:R-:W-:Y:S01]  /*80d0*/  FMUL R5, R38.reuse, R5 ;  /* 0x0000000526057220 */ /* 0x040fe20000400000 */
[C---:B------:R-:W-:Y:S01]  /*80e0*/  SHF.L.U32 R59, R65.reuse, 0x10, RZ ;  /* 0x00000010413b7819 */ /* 0x040fe200000006ff */
[----:B------:R-:W-:Y:S01]  /*80f0*/  FMUL R6, R38, R6 ;  /* 0x0000000626067220 */ /* 0x000fe20000400000 */
[----:B------:R-:W-:Y:S01]  /*8100*/  LOP3.LUT R108, R108, 0xfefffff8, RZ, 0xc0, !PT ;  /* 0xfefffff86c6c7812 */ /* 0x000fe200078ec0ff */
[----:B------:R-:W-:Y:S01]  /*8110*/  FMUL R7, R38, R7 ;  /* 0x0000000726077220 */ /* 0x000fe20000400000 */
[----:B------:R-:W-:Y:S01]  /*8120*/  LOP3.LUT R60, R65, 0xffff0000, RZ, 0xc0, !PT ;  /* 0xffff0000413c7812 */ /* 0x000fe200078ec0ff */
[C---:B------:R-:W-:Y:S01]  /*8130*/  FFMA R4, R41.reuse, R40, R4 ;  /* 0x0000002829047223 */ /* 0x040fe20000000004 */
[----:B------:R-:W-:Y:S01]  /*8140*/  IADD3 R121, PT, PT, R98, UR4, RZ ;  /* 0x0000000462797c10 */ /* 0x000fe2000fffe0ff */
[----:B------:R-:W-:Y:S01]  /*8150*/  FMUL R8, R38, R8 ;  /* 0x0000000826087220 */ /* 0x000fe20000400000 */
[C---:B------:R-:W-:Y:S01]  /*8160*/  SHF.L.U32 R61, R66.reuse, 0x10, RZ ;  /* 0x00000010423d7819 */ /* 0x040fe200000006ff */
[----:B------:R-:W-:Y:S01]  /*8170*/  FFMA R5, R41, R42, R5 ;  /* 0x0000002a29057223 */ /* 0x000fe20000000005 */
[----:B------:R-:W-:Y:S01]  /*8180*/  LOP3.LUT R62, R66, 0xffff0000, RZ, 0xc0, !PT ;  /* 0xffff0000423e7812 */ /* 0x000fe200078ec0ff */
[----:B------:R-:W-:Y:S01]  /*8190*/  FMUL R9, R38, R9 ;  /* 0x0000000926097220 */ /* 0x000fe20000400000 */
[----:B------:R-:W-:Y:S01]  /*81a0*/  SHF.L.U32 R63, R67, 0x10, RZ ;  /* 0x00000010433f7819 */ /* 0x000fe200000006ff */
[----:B------:R1:W-:Y:S01]  /*81b0*/  SYNCS.ARRIVE.TRANS64.RED.A1T0 RZ, [R108+URZ], RZ ;  /* 0x000000ff6cff79a7 */ /* 0x0003e200081004ff */
[----:B------:R-:W-:Y:S01]  /*81c0*/  F2FP.BF16.F32.PACK_AB R80, R5, R4 ;  /* 0x000000040550723e */ /* 0x000fe200000010ff */
[----:B------:R-:W-:Y:S01]  /*81d0*/  FFMA R6, R41, R43, R6 ;  /* 0x0000002b29067223 */ /* 0x000fe20000000006 */
[-C--:B------:R-:W-:Y:S01]  /*81e0*/  IADD3 R120, PT, PT, R101, R121.reuse, RZ ;  /* 0x0000007965787210 */ /* 0x080fe20007ffe0ff */
[C---:B------:R-:W-:Y:S01]  /*81f0*/  FFMA R7, R41.reuse, R44, R7 ;  /* 0x0000002c29077223 */ /* 0x040fe20000000007 */
[----:B------:R-:W-:Y:S01]  /*8200*/  IADD3 R121, PT, PT, R100, R121, RZ ;  /* 0x0000007964797210 */ /* 0x000fe20007ffe0ff */
[----:B------:R-:W-:Y:S01]  /*8210*/  FFMA R8, R41, R45, R8 ;  /* 0x0000002d29087223 */ /* 0x000fe20000000008 */
[----:B------:R-:W-:Y:S01]  /*8220*/  IADD3 R122, PT, PT, R97, R120, RZ ;  /* 0x00000078617a7210 */ /* 0x000fe20007ffe0ff */
[----:B------:R-:W-:Y:S01]  /*8230*/  FFMA R9, R41, R46, R9 ;  /* 0x0000002e29097223 */ /* 0x000fe20000000009 */
[----:B------:R-:W-:Y:S01]  /*8240*/  F2FP.BF16.F32.PACK_AB R81, R7, R6 ;  /* 0x000000060751723e */ /* 0x000fe200000010ff */
[C---:B------:R-:W-:Y:S01]  /*8250*/  FMUL R10, R38.reuse, R10 ;  /* 0x0000000a260a7220 */ /* 0x040fe20000400000 */
[C---:B------:R-:W-:Y:S01]  /*8260*/  FMUL R11, R38.reuse, R11 ;  /* 0x0000000b260b7220 */ /* 0x040fe20000400000 */
[C---:B------:R-:W-:Y:S01]  /*8270*/  FMUL R0, R38.reuse, R12 ;  /* 0x0000000c26007220 */ /* 0x040fe20000400000 */
[----:B------:R-:W-:Y:S01]  /*8280*/  F2FP.BF16.F32.PACK_AB R82, R9, R8 ;  /* 0x000000080952723e */ /* 0x000fe200000010ff */
[C---:B------:R-:W-:Y:S01]  /*8290*/  FFMA R10, R41.reuse, R47, R10 ;  /* 0x0000002f290a7223 */ /* 0x040fe2000000000a */
[C---:B------:R-:W-:Y:S01]  /*82a0*/  FFMA R11, R41.reuse, R48, R11 ;  /* 0x00000030290b7223 */ /* 0x040fe2000000000b */
[C---:B------:R-:W-:Y:S01]  /*82b0*/  FFMA R0, R41.reuse, R49, R0 ;  /* 0x0000003129007223 */ /* 0x040fe20000000000 */
[C---:B------:R-:W-:Y:S01]  /*82c0*/  FMUL R2, R38.reuse, R13 ;  /* 0x0000000d26027220 */ /* 0x040fe20000400000 */
[C---:B------:R-:W-:Y:S01]  /*82d0*/  FMUL R3, R38.reuse, R14 ;  /* 0x0000000e26037220 */ /* 0x040fe20000400000 */
[C---:B------:R-:W-:Y:S01]  /*82e0*/  FMUL R15, R38.reuse, R15 ;  /* 0x0000000f260f7220 */ /* 0x040fe20000400000 */
[C---:B------:R-:W-:Y:S01]  /*82f0*/  FMUL R12, R38.reuse, R16 ;  /* 0x00000010260c7220 */ /* 0x040fe20000400000 */
[C---:B------:R-:W-:Y:S01]  /*8300*/  FFMA R2, R41.reuse, R51, R2 ;  /* 0x0000003329027223 */ /* 0x040fe20000000002 */
[C---:B------:R-:W-:Y:S01]  /*8310*/  FMUL R13, R38.reuse, R17 ;  /* 0x00000011260d7220 */ /* 0x040fe20000400000 */
[C---:B------:R-:W-:Y:S01]  /*8320*/  FFMA R3, R41.reuse, R50, R3 ;  /* 0x0000003229037223 */ /* 0x040fe20000000003 */
[C---:B------:R-:W-:Y:S01]  /*8330*/  FMUL R14, R38.reuse, R18 ;  /* 0x00000012260e7220 */ /* 0x040fe20000400000 */
[----:B------:R-:W-:Y:S01]  /*8340*/  FFMA R15, R41, R52, R15 ;  /* 0x00000034290f7223 */ /* 0x000fe2000000000f */
[C---:B------:R-:W-:Y:S01]  /*8350*/  FMUL R19, R38.reuse, R19 ;  /* 0x0000001326137220 */ /* 0x040fe20000400000 */
[----:B------:R-:W-:Y:S01]  /*8360*/  F2FP.BF16.F32.PACK_AB R83, R11, R10 ;  /* 0x0000000a0b53723e */ /* 0x000fe200000010ff */
[C---:B------:R-:W-:Y:S01]  /*8370*/  FFMA R12, R41.reuse, R53, R12 ;  /* 0x00000035290c7223 */ /* 0x040fe2000000000c */
[C---:B------:R-:W-:Y:S01]  /*8380*/  FMUL R16, R38.reuse, R20 ;  /* 0x0000001426107220 */ /* 0x040fe20000400000 */
[----:B------:R-:W-:Y:S01]  /*8390*/  FFMA R13, R41, R54, R13 ;  /* 0x00000036290d7223 */ /* 0x000fe2000000000d */
[----:B------:R-:W-:Y:S01]  /*83a0*/  FMUL R17, R38, R21 ;  /* 0x0000001526117220 */ /* 0x000fe20000400000 */
[----:B------:R1:W-:Y:S01]  /*83b0*/  STS.128 [R98+UR4], R80 ;  /* 0x0000005062007988 */ /* 0x0003e20008000c04 */
[----:B------:R-:W-:Y:S01]  /*83c0*/  LOP3.LUT R64, R67, 0xffff0000, RZ, 0xc0, !PT ;  /* 0xffff000043407812 */ /* 0x000fe200078ec0ff */
[C---:B------:R-:W-:Y:S01]  /*83d0*/  FFMA R14, R41.reuse, R55, R14 ;  /* 0x00000037290e7223 */ /* 0x040fe2000000000e */
[----:B------:R-:W-:Y:S01]  /*83e0*/  SHF.L.U32 R65, R72, 0x10, RZ ;  /* 0x0000001048417819 */ /* 0x000fe200000006ff */
[----:B------:R-:W-:Y:S01]  /*83f0*/  FMUL R18, R38, R22 ;  /* 0x0000001626127220 */ /* 0x000fe20000400000 */
[----:B------:R-:W-:Y:S01]  /*8400*/  LOP3.LUT R66, R72, 0xffff0000, RZ, 0xc0, !PT ;  /* 0xffff000048427812 */ /* 0x000fe200078ec0ff */
[C---:B------:R-:W-:Y:S01]  /*8410*/  FFMA R19, R41.reuse, R56, R19 ;  /* 0x0000003829137223 */ /* 0x040fe20000000013 */
[C---:B------:R-:W-:Y:S01]  /*8420*/  FMUL R23, R38.reuse, R23 ;  /* 0x0000001726177220 */ /* 0x040fe20000400000 */
[C---:B------:R-:W-:Y:S01]  /*8430*/  FFMA R16, R41.reuse, R57, R16 ;  /* 0x0000003929107223 */ /* 0x040fe20000000010 */
[C---:B------:R-:W-:Y:S01]  /*8440*/  FMUL R20, R38.reuse, R24 ;  /* 0x0000001826147220 */ /* 0x040fe20000400000 */
[C---:B------:R-:W-:Y:S01]  /*8450*/  FFMA R17, R41.reuse, R58, R17 ;  /* 0x0000003a29117223 */ /* 0x040fe20000000011 */
[C---:B------:R-:W-:Y:S01]  /*8460*/  FMUL R21, R38.reuse, R25 ;  /* 0x0000001926157220 */ /* 0x040fe20000400000 */
[C---:B------:R-:W-:Y:S01]  /*8470*/  FFMA R18, R41.reuse, R59, R18 ;  /* 0x0000003b29127223 */ /* 0x040fe20000000012 */
[C---:B------:R-:W-:Y:S01]  /*8480*/  FMUL R22, R38.reuse, R26 ;  /* 0x0000001a26167220 */ /* 0x040fe20000400000 */
[C---:B------:R-:W-:Y:S01]  /*8490*/  FFMA R23, R41.reuse, R60, R23 ;  /* 0x0000003c29177223 */ /* 0x040fe20000000017 */
[----:B------:R-:W-:Y:S01]  /*84a0*/  FMUL R27, R38, R27 ;  /* 0x0000001b261b7220 */ /* 0x000fe20000400000 */
[----:B------:R-:W-:Y:S01]  /*84b0*/  F2FP.BF16.F32.PACK_AB R100, R2, R0 ;  /* 0x000000000264723e */ /* 0x000fe200000010ff */
[----:B------:R-:W-:Y:S01]  /*84c0*/  FFMA R20, R41, R61, R20 ;  /* 0x0000003d29147223 */ /* 0x000fe20000000014 */
[----:B------:R-:W-:Y:S01]  /*84d0*/  F2FP.BF16.F32.PACK_AB R101, R15, R3 ;  /* 0x000000030f65723e */ /* 0x000fe200000010ff */
[C---:B------:R-:W-:Y:S01]  /*84e0*/  FMUL R24, R38.reuse, R28 ;  /* 0x0000001c26187220 */ /* 0x040fe20000400000 */
[----:B------:R-:W-:Y:S01]  /*84f0*/  F2FP.BF16.F32.PACK_AB R102, R13, R12 ;  /* 0x0000000c0d66723e */ /* 0x000fe200000010ff */
[----:B------:R-:W-:Y:S01]  /*8500*/  FFMA R21, R41, R62, R21 ;  /* 0x0000003e29157223 */ /* 0x000fe20000000015 */
[----:B------:R-:W-:Y:S01]  /*8510*/  F2FP.BF16.F32.PACK_AB R103, R19, R14 ;  /* 0x0000000e1367723e */ /* 0x000fe200000010ff */
[C---:B------:R-:W-:Y:S01]  /*8520*/  FMUL R25, R38.reuse, R29 ;  /* 0x0000001d26197220 */ /* 0x040fe20000400000 */
[----:B------:R-:W-:Y:S01]  /*8530*/  SHF.L.U32 R67, R73, 0x10, RZ ;  /* 0x0000001049437819 */ /* 0x000fe200000006ff */
[----:B------:R-:W-:Y:S01]  /*8540*/  FFMA R22, R41, R63, R22 ;  /* 0x0000003f29167223 */ /* 0x000fe20000000016 */
[----:B------:R-:W-:Y:S01]  /*8550*/  LOP3.LUT R68, R73, 0xffff0000, RZ, 0xc0, !PT ;  /* 0xffff000049447812 */ /* 0x000fe200078ec0ff */
[----:B------:R1:W-:Y:S01]  /*8560*/  STS.128 [R120+0x10], R100 ;  /* 0x0000106478007388 */ /* 0x0003e20000000c00 */
[----:B------:R-:W-:Y:S01]  /*8570*/  FMUL R26, R38, R30 ;  /* 0x0000001e261a7220 */ /* 0x000fe20000400000 */
[C---:B------:R-:W-:Y:S01]  /*8580*/  FFMA R27, R41.reuse, R64, R27 ;  /* 0x00000040291b7223 */ /* 0x040fe2000000001b */
[----:B------:R-:W-:Y:S01]  /*8590*/  SHF.L.U32 R69, R74, 0x10, RZ ;  /* 0x000000104a457819 */ /* 0x000fe200000006ff */
[----:B------:R-:W-:Y:S01]  /*85a0*/  FMUL R31, R38, R31 ;  /* 0x0000001f261f7220 */ /* 0x000fe20000400000 */
[C---:B------:R-:W-:Y:S01]  /*85b0*/  FFMA R24, R41.reuse, R65, R24 ;  /* 0x0000004129187223 */ /* 0x040fe20000000018 */
[----:B------:R-:W-:Y:S01]  /*85c0*/  LOP3.LUT R70, R74, 0xffff0000, RZ, 0xc0, !PT ;  /* 0xffff00004a467812 */ /* 0x000fe200078ec0ff */
[C---:B------:R-:W-:Y:S01]  /*85d0*/  FMUL R28, R38.reuse, R32 ;  /* 0x00000020261c7220 */ /* 0x040fe20000400000 */
[----:B------:R-:W-:Y:S01]  /*85e0*/  FFMA R25, R41, R66, R25 ;  /* 0x0000004229197223 */ /* 0x000fe20000000019 */
[----:B------:R-:W-:Y:S01]  /*85f0*/  SHF.L.U32 R71, R75, 0x10, RZ ;  /* 0x000000104b477819 */ /* 0x000fe200000006ff */
[C---:B------:R-:W-:Y:S01]  /*8600*/  FMUL R29, R38.reuse, R33 ;  /* 0x00000021261d7220 */ /* 0x040fe20000400000 */
[----:B------:R-:W-:Y:S01]  /*8610*/  FFMA R26, R41, R67, R26 ;  /* 0x00000043291a7223 */ /* 0x000fe2000000001a */
[----:B------:R-:W-:Y:S01]  /*8620*/  LOP3.LUT R72, R75, 0xffff0000, RZ, 0xc0, !PT ;  /* 0xffff00004b487812 */ /* 0x000fe200078ec0ff */
        /* <DEDUP_REMOVED lines=8> */
[----:B------:R-:W-:Y:S01]  /*86b0*/  FFMA R30, R41, R71, R30 ;  /* 0x00000047291e7223 */ /* 0x000fe2000000001e */
[----:B------:R-:W-:Y:S01]  /*86c0*/  F2FP.BF16.F32.PACK_AB R115, R27, R22 ;  /* 0x000000161b73723e */ /* 0x000fe200000010ff */
[----:B------:R-:W-:Y:S01]  /*86d0*/  FFMA R35, R41, R72, R35 ;  /* 0x0000004829237223 */ /* 0x000fe20000000023 */
[----:B------:R-:W-:Y:S02]  /*86e0*/  F2FP.BF16.F32.PACK_AB R116, R25, R24 ;  /* 0x000000181974723e */ /* 0x000fe400000010ff */
[----:B------:R-:W-:Y:S01]  /*86f0*/  F2FP.BF16.F32.PACK_AB R117, R31, R26 ;  /* 0x0000001a1f75723e */ /* 0x000fe200000010ff */
[----:B------:R1:W-:Y:S01]  /*8700*/  STS.128 [R121+0x20], R112 ;  /* 0x0000207079007388 */ /* 0x0003e20000000c00 */
        /* <DEDUP_REMOVED lines=8> */
[----:B--2---:R-:W2:Y:S02]  /*8790*/  FENCE.VIEW.ASYNC.S ;  /* 0x00000000000073c6 */ /* 0x004ea40000000000 */
[----:B--2---:R-:W-:Y:S06]  /*87a0*/  BAR.SYNC.DEFER_BLOCKING 0x1, 0x80 ;  /* 0x0042000000007b1d */ /* 0x004fec0000010000 */
[----:B------:R-:W-:Y:S05]  /*87b0*/  @P0 BRA `(.L_x_124) ;  /* 0x00000000002c0947 */ /* 0x000fea0003800000 */
[----:B------:R-:W2:Y:S01]  /*87c0*/  LDCU.64 UR14, c[0x0][0x348] ;  /* 0x00006900ff0e77ac */ /* 0x000ea20008000a00 */
[----:B------:R-:W-:Y:S02]  /*87d0*/  R2UR UR10, R107 ;  /* 0x000000006b0a72ca */ /* 0x000fe400000e0000 */
[----:B------:R-:W-:Y:S01]  /*87e0*/  R2UR UR11, R106 ;  /* 0x000000006a0b72ca */ /* 0x000fe200000e0000 */
[----:B------:R-:W-:Y:S01]  /*87f0*/  UIADD3 UR9, UPT, UPT, UR41, 0x20, URZ ;  /* 0x0000002029097890 */ /* 0x000fe2000fffe0ff */
[----:B------:R-:W-:Y:S01]  /*8800*/  R2UR UR12, R104 ;  /* 0x00000000680c72ca */ /* 0x000fe200000e0000 */
[----:B------:R-:W-:Y:S01]  /*8810*/  UIADD3 UR8, UPT, UPT, UR50, 0x200, UR4 ;  /* 0x0000020032087890 */ /* 0x000fe2000fffe004 */
[----:B------:R-:W-:Y:S01]  /*8820*/  R2UR UR13, R105 ;  /* 0x00000000690d72ca */ /* 0x000fe200000e0000 */
[----:B--2---:R-:W-:Y:S04]  /*8830*/  UIADD3 UR6, UP0, UPT, UR14, 0x780, URZ ;  /* 0x000007800e067890 */ /* 0x004fe8000ff1e0ff */
[----:B------:R-:W-:Y:S09]  /*8840*/  UIADD3.X UR7, UPT, UPT, URZ, UR15, URZ, UP0, !UPT ;  /* 0x0000000fff077290 */ /* 0x000ff200087fe4ff */
[----:B------:R2:W-:Y:S02]  /*8850*/  UTMASTG.5D.IM2COL [UR8], [UR6] ;  /* 0x00000008060073b5 */ /* 0x0005e40008060000 */
[----:B--2---:R0:W-:Y:S02]  /*8860*/  UTMACMDFLUSH ;  /* 0x00000000000079b7 */ /* 0x0041e40000000000 */
.L_x_124:
[----:B------:R-:W-:Y:S05]  /*8870*/  BSYNC.RECONVERGENT B0 ;  /* 0x0000000000007941 */ /* 0x000fea0003800200 */
.L_x_123:
[----:B------:R-:W-:Y:S01]  /*8880*/  UIADD3 UR4, UPT, UPT, UR42, 0x1, URZ ;  /* 0x000000012a047890 */ /* 0x000fe2000fffe0ff */
[----:B------:R-:W-:Y:S03]  /*8890*/  BSSY.RECONVERGENT B0, `(.L_x_125) ;  /* 0x0000008000007945 */ /* 0x000fe60003800200 */
[----:B------:R-:W-:Y:S04]  /*88a0*/  UISETP.NE.AND UP0, UPT, UR4, 0x3, UPT ;  /* 0x000000030400788c */ /* 0x000fe8000bf05270 */
[----:B------:R-:W-:Y:S02]  /*88b0*/  UISETP.EQ.XOR UP1, UPT, UR40, 0x3, !UP0 ;  /* 0x000000032800788c */ /* 0x000fe4000c722a70 */
[----:B------:R-:W-:Y:S02]  /*88c0*/  USEL UR51, UR4, URZ, UP0 ;  /* 0x000000ff04337287 */ /* 0x000fe40008000000 */
[----:B------:R-:W-:Y:S04]  /*88d0*/  USEL UR5, URZ, 0x1, !UP1 ;  /* 0x00000001ff057887 */ /* 0x000fe8000c800000 */
[----:B------:R-:W-:Y:S01]  /*88e0*/  ULOP3.LUT UR56, UR56, UR5, URZ, 0x3c, !UPT ;  /* 0x0000000538387292 */ /* 0x000fe2000f8e3cff */
[----:B------:R-:W-:Y:S11]  /*88f0*/  @P0 BRA `(.L_x_126) ;  /* 0x0000000000040947 */ /* 0x000ff60003800000 */
[----:B------:R-:W-:Y:S04]  /*8900*/  DEPBAR.LE SB0, 0x1 ;  /* 0x000080400000791a */ /* 0x000fe80000000000 */
.L_x_126:
[----:B------:R-:W-:Y:S05]  /*8910*/  BSYNC.RECONVERGENT B0 ;  /* 0x0000000000007941 */ /* 0x000fea0003800200 */
.L_x_125:
[----:B------:R-:W-:Y:S01]  /*8920*/  BAR.SYNC.DEFER_BLOCKING 0x1, 0x80 ;  /* 0x0042000000007b1d */ /* 0x000fe20000010000 */
[----:B------:R-:W-:Y:S01]  /*8930*/  UISETP.NE.AND UP0, UPT, UR55, -0x2, UPT ;  /* 0xfffffffe3700788c */ /* 0x000fe2000bf05270 */
[----:B------:R-:W-:Y:S08]  /*8940*/  IADD3 R0, PT, PT, R36, 0x1, RZ ;  /* 0x0000000124007810 */ /* 0x000ff00007ffe0ff */
[----:B------:R-:W-:Y:S05]  /*8950*/  BRA.U !UP0, `(.L_x_127) ;  /* 0x0000000108287547 */ /* 0x000fea000b800000 */
[----:B------:R-:W2:Y:S01]  /*8960*/  S2R R2, SR_CgaCtaId ;  /* 0x0000000000027919 */ /* 0x000ea20000008800 */
[----:B------:R-:W-:Y:S01]  /*8970*/  ISETP.NE.AND P0, PT, R111, RZ, PT ;  /* 0x000000ff6f00720c */ /* 0x000fe20003f05270 */
[----:B------:R-:W-:Y:S01]  /*8980*/  IMAD.U32 R3, RZ, RZ, UR52 ;  /* 0x00000034ff037e24 */ /* 0x000fe2000f8e00ff */
[----:B------:R-:W-:Y:S04]  /*8990*/  UIADD3 UR4, UPT, UPT, UR52, 0x1, URZ ;  /* 0x0000000134047890 */ /* 0x000fe8000fffe0ff */
[----:B------:R-:W-:Y:S04]  /*89a0*/  UISETP.NE.AND UP0, UPT, UR4, 0x3, UPT ;  /* 0x000000030400788c */ /* 0x000fe8000bf05270 */
[----:B------:R-:W-:Y:S03]  /*89b0*/  USEL UR52, UR4, URZ, UP0 ;  /* 0x000000ff04347287 */ /* 0x000fe60008000000 */
[----:B------:R-:W-:Y:S05]  /*89c0*/  @P0 LEA R3, R3, UR50, 0x3 ;  /* 0x0000003203030c11 */ /* 0x000fea000f8e18ff */
[----:B------:R-:W-:Y:S05]  /*89d0*/  @P0 VIADD R3, R3, 0xb8 ;  /* 0x000000b803030836 */ /* 0x000fea0000000000 */
[----:B--2---:R-:W-:Y:S04]  /*89e0*/  @P0 PRMT R2, R2, 0x654, R3 ;  /* 0x0000065402020816 */ /* 0x004fe80000000003 */
[----:B------:R2:W-:Y:S03]  /*89f0*/  @P0 SYNCS.ARRIVE.TRANS64.RED.A1T0 RZ, [R2+URZ], RZ ;  /* 0x000000ff02ff09a7 */ /* 0x0005e600081004ff */
.L_x_127:
[----:B------:R-:W-:Y:S01]  /*8a00*/  R2UR UR6, R110 ;  /* 0x000000006e0672ca */ /* 0x000fe200000e0000 */
[----:B------:R-:W-:Y:S01]  /*8a10*/  UIADD3 UR55, UPT, UPT, UR55, 0x2, URZ ;  /* 0x0000000237377890 */ /* 0x000fe2000fffe0ff */
[----:B------:R-:W-:Y:S02]  /*8a20*/  R2UR UR5, R92 ;  /* 0x000000005c0572ca */ /* 0x000fe400000e0000 */
[----:B------:R-:W-:Y:S02]  /*8a30*/  R2UR UR4, R93 ;  /* 0x000000005d0472ca */ /* 0x000fe400000e0000 */
[----:B------:R-:W-:Y:S02]  /*8a40*/  R2UR UR54, R99 ;  /* 0x00000000633672ca */ /* 0x000fe400000e0000 */
[----:B------:R-:W-:Y:S02]  /*8a50*/  ISETP.NE.AND P0, PT, R0, 0x2, PT ;  /* 0x000000020000780c */ /* 0x000fe40003f05270 */
[----:B------:R-:W-:Y:S02]  /*8a60*/  LOP3.LUT R84, R84, 0x1, RZ, 0x3c, !PT ;  /* 0x0000000154547812 */ /* 0x000fe400078e3cff */
[----:B--2---:R-:W-:Y:S01]  /*8a70*/  SEL R2, RZ, 0x1, P0 ;  /* 0x00000001ff027807 */ /* 0x004fe20000000000 */
[----:B------:R-:W-:Y:S01]  /*8a80*/  UISETP.NE.AND UP0, UPT, UR6, URZ, UPT ;  /* 0x000000ff0600728c */ /* 0x000fe2000bf05270 */
[----:B------:R-:W-:Y:S01]  /*8a90*/  SEL R36, R0, RZ, P0 ;  /* 0x000000ff00247207 */ /* 0x000fe20000000000 */
[----:B------:R-:W-:Y:S01]  /*8aa0*/  UIADD3 UR23, UPT, UPT, UR36, UR5, URZ ;  /* 0x0000000524177290 */ /* 0x000fe2000fffe0ff */
[----:B------:R-:W-:Y:S01]  /*8ab0*/  LOP3.LUT R85, R85, R2, RZ, 0x3c, !PT ;  /* 0x0000000255557212 */ /* 0x000fe200078e3cff */
[----:B------:R-:W-:Y:S05]  /*8ac0*/  UIADD3 UR53, UPT, UPT, UR37, UR4, URZ ;  /* 0x0000000425357290 */ /* 0x000fea000fffe0ff */
[----:B------:R-:W-:Y:S07]  /*8ad0*/  BRA.U UP0, `(.L_x_128) ;  /* 0xffffffd500107547 */ /* 0x000fee000b83ffff */
[----:B------:R-:W-:-:S13]  /*8ae0*/  R2UR UR4, R94 ;  /* 0x000000005e0472ca */ /* 0x000fda00000e0000 */
[----:B------:R-:W-:-:S09]  /*8af0*/  UISETP.NE.AND UP0, UPT, UR4, URZ, UPT ;  /* 0x000000ff0400728c */ /* 0x000fd2000bf05270 */
[----:B------:R-:W-:Y:S05]  /*8b00*/  BRA.U !UP0, `(.L_x_129) ;  /* 0x0000000108487547 */ /* 0x000fea000b800000 */
[----:B------:R-:W2:Y:S02]  /*8b10*/  LDCU.64 UR4, c[0x0][0x990] ;  /* 0x00013200ff0477ac */ /* 0x000ea40008000a00 */
[----:B--2---:R-:W-:-:S04]  /*8b20*/  UISETP.NE.U32.AND UP0, UPT, UR4, URZ, UPT ;  /* 0x000000ff0400728c */ /* 0x004fc8000bf05070 */
[----:B------:R-:W-:-:S09]  /*8b30*/  UISETP.NE.AND.EX UP0, UPT, UR5, URZ, UPT, UP0 ;  /* 0x000000ff0500728c */ /* 0x000fd2000bf05300 */
[----:B------:R-:W-:Y:S05]  /*8b40*/  BRA.U UP0, `(.L_x_130) ;  /* 0x00000001000c7547 */ /* 0x000fea000b800000 */
[----:B------:R-:W-:-:S13]  /*8b50*/  FSETP.NEU.AND P0, PT, R41, RZ, PT ;  /* 0x000000ff2900720b */ /* 0x000fda0003f0d000 */
[----:B------:R-:W-:Y:S05]  /*8b60*/  @!P0 EXIT ;  /* 0x000000000000894d */ /* 0x000fea0003800000 */
[----:B------:R-:W-:Y:S05]  /*8b70*/  BRA `(.L_x_129) ;  /* 0x00000000002c7947 */ /* 0x000fea0003800000 */
.L_x_130:
[----:B------:R-:W-:Y:S01]  /*8b80*/  ISETP.NE.AND P0, PT, R109, RZ, PT ;  /* 0x000000ff6d00720c */ /* 0x000fe20003f05270 */
[----:B------:R-:W-:-:S12]  /*8b90*/  BSSY.RECONVERGENT B0, `(.L_x_129) ;  /* 0x0000009000007945 */ /* 0x000fd80003800200 */
[----:B------:R-:W-:Y:S05]  /*8ba0*/  @P0 BRA `(.L_x_131) ;  /* 0x0000000000140947 */ /* 0x000fea0003800000 */
[----:B------:R-:W2:Y:S02]  /*8bb0*/  LDCU.64 UR4, c[0x0][0x988] ;  /* 0x00013100ff0477ac */ /* 0x000ea40008000a00 */
[----:B--2---:R-:W-:-:S04]  /*8bc0*/  ISETP.NE.U32.AND P0, PT, RZ, UR4, PT ;  /* 0x00000004ff007c0c */ /* 0x004fc8000bf05070 */
[----:B------:R-:W-:-:S13]  /*8bd0*/  ISETP.NE.AND.EX P0, PT, RZ, UR5, PT, P0 ;  /* 0x00000005ff007c0c */ /* 0x000fda000bf05300 */
[----:B------:R-:W-:Y:S05]  /*8be0*/  @!P0 EXIT ;  /* 0x000000000000894d */ /* 0x000fea0003800000 */
[----:B------:R-:W-:Y:S05]  /*8bf0*/  BRA `(.L_x_132) ;  /* 0x0000000000087947 */ /* 0x000fea0003800000 */
.L_x_131:
[----:B------:R-:W-:-:S13]  /*8c00*/  FSETP.NEU.AND P0, PT, R41, RZ, PT ;  /* 0x000000ff2900720b */ /* 0x000fda0003f0d000 */
[----:B------:R-:W-:Y:S05]  /*8c10*/  @!P0 EXIT ;  /* 0x000000000000894d */ /* 0x000fea0003800000 */
.L_x_132:
[----:B------:R-:W-:Y:S05]  /*8c20*/  BSYNC.RECONVERGENT B0 ;  /* 0x0000000000007941 */ /* 0x000fea0003800200 */
.L_x_129:
[----:B------:R-:W2:Y:S01]  /*8c30*/  S2UR UR5, SR_CgaCtaId ;  /* 0x00000000000579c3 */ /* 0x000ea20000008800 */
[----:B------:R-:W-:Y:S01]  /*8c40*/  ULEA UR4, UR52, UR50, 0x3 ;  /* 0x0000003234047291 */ /* 0x000fe2000f8e18ff */
[----:B------:R-:W-:-:S04]  /*8c50*/  DEPBAR.LE SB0, 0x0 ;  /* 0x000080000000791a */ /* 0x000fc80000000000 */
[----:B------:R-:W-:-:S04]  /*8c60*/  UIADD3 UR4, UPT, UPT, UR4, 0xb8, URZ ;  /* 0x000000b804047890 */ /* 0x000fc8000fffe0ff */
[----:B--2---:R-:W-:-:S09]  /*8c70*/  UPRMT UR4, UR5, 0x654, UR4 ;  /* 0x0000065405047896 */ /* 0x004fd20008000004 */
[----:B------:R-:W-:Y:S01]  /*8c80*/  SYNCS.ARRIVE.TRANS64.RED.A1T0 RZ, [UR4], RZ ;  /* 0x000000ffffff79a7 */ /* 0x000fe20008100404 */
[----:B------:R-:W-:Y:S05]  /*8c90*/  EXIT ;  /* 0x000000000000794d */ /* 0x000fea0003800000 */
.L_x_25:
[----:B------:R-:W-:Y:S07]  /*8ca0*/  MOV R0, UR9 ;  /* 0x0000000900007c02 */ /* 0x000fee0008000f00 */
.L_x_133:
[----:B--2---:R2:W3:Y:S02]  /*8cb0*/  SYNCS.PHASECHK.TRANS64.TRYWAIT P0, [R0+URZ+0x50], R5 ;  /* 0x00005005000075a7 */ /* 0x0044e400080011ff */
[----:B---3--:R-:W-:Y:S05]  /*8cc0*/  @!P0 NANOSLEEP.SYNCS 0x989680 ;  /* 0x009896800000895d */ /* 0x008fea0003900000 */
[----:B------:R-:W3:Y:S02]  /*8cd0*/  @!P0 SYNCS.PHASECHK.TRANS64 P0, [R0+URZ+0x50], R5 ;  /* 0x00005005000085a7 */ /* 0x000ee400080010ff */
[----:B---3--:R-:W-:Y:S05]  /*8ce0*/  @!P0 BRA `(.L_x_133) ;  /* 0xfffffffc00f08947 */ /* 0x008fea000383ffff */
[----:B------:R-:W-:Y:S05]  /*8cf0*/  BRA `(.L_x_24) ;  /* 0xffffff8c00f07947 */ /* 0x000fea000383ffff */
.L_x_32:
[----:B------:R-:W-:Y:S07]  /*8d00*/  MOV R0, UR9 ;  /* 0x0000000900007c02 */ /* 0x000fee0008000f00 */
.L_x_134:
[----:B-1----:R1:W2:Y:S02]  /*8d10*/  SYNCS.PHASECHK.TRANS64.TRYWAIT P0, [R0+URZ+0x50], R5 ;  /* 0x00005005000075a7 */ /* 0x0022a400080011ff */
[----:B--2---:R-:W-:Y:S05]  /*8d20*/  @!P0 NANOSLEEP.SYNCS 0x989680 ;  /* 0x009896800000895d */ /* 0x004fea0003900000 */
[----:B------:R-:W2:Y:S02]  /*8d30*/  @!P0 SYNCS.PHASECHK.TRANS64 P0, [R0+URZ+0x50], R5 ;  /* 0x00005005000085a7 */ /* 0x000ea400080010ff */
[----:B--2---:R-:W-:Y:S05]  /*8d40*/  @!P0 BRA `(.L_x_134) ;  /* 0xfffffffc00f08947 */ /* 0x004fea000383ffff */
[----:B------:R-:W-:Y:S05]  /*8d50*/  BRA `(.L_x_31) ;  /* 0xffffff9400947947 */ /* 0x000fea000383ffff */
.L_x_37:
[----:B-1----:R-:W-:-:S07]  /*8d60*/  MOV R0, UR30 ;  /* 0x0000001e00007c02 */ /* 0x002fce0008000f00 */
.L_x_135:
[----:B-1----:R1:W2:Y:S02]  /*8d70*/  SYNCS.PHASECHK.TRANS64.TRYWAIT P0, [R0+URZ+0xe0], R3 ;  /* 0x0000e003000075a7 */ /* 0x0022a400080011ff */
[----:B--2---:R-:W-:Y:S05]  /*8d80*/  @!P0 NANOSLEEP.SYNCS 0x989680 ;  /* 0x009896800000895d */ /* 0x004fea0003900000 */
[----:B------:R-:W2:Y:S02]  /*8d90*/  @!P0 SYNCS.PHASECHK.TRANS64 P0, [R0+URZ+0xe0], R3 ;  /* 0x0000e003000085a7 */ /* 0x000ea400080010ff */
[----:B--2---:R-:W-:Y:S05]  /*8da0*/  @!P0 BRA `(.L_x_135) ;  /* 0xfffffffc00f08947 */ /* 0x004fea000383ffff */
[----:B------:R-:W-:Y:S05]  /*8db0*/  BRA `(.L_x_136) ;  /* 0xffffff9800787947 */ /* 0x000fea000383ffff */
.L_x_41:
[----:B------:R-:W-:-:S07]  /*8dc0*/  MOV R0, UR4 ;  /* 0x0000000400007c02 */ /* 0x000fce0008000f00 */
.L_x_137:
[----:B-1----:R1:W2:Y:S02]  /*8dd0*/  SYNCS.PHASECHK.TRANS64.TRYWAIT P0, [R0+URZ], R3 ;  /* 0x00000003000075a7 */ /* 0x0022a400080011ff */
[----:B--2---:R-:W-:Y:S05]  /*8de0*/  @!P0 NANOSLEEP.SYNCS 0x989680 ;  /* 0x009896800000895d */ /* 0x004fea0003900000 */
[----:B------:R-:W2:Y:S02]  /*8df0*/  @!P0 SYNCS.PHASECHK.TRANS64 P0, [R0+URZ], R3 ;  /* 0x00000003000085a7 */ /* 0x000ea400080010ff */
[----:B--2---:R-:W-:Y:S05]  /*8e00*/  @!P0 BRA `(.L_x_137) ;  /* 0xfffffffc00f08947 */ /* 0x004fea000383ffff */
[----:B------:R-:W-:Y:S05]  /*8e10*/  BRA `(.L_x_138) ;  /* 0xffffffa000107947 */ /* 0x000fea000383ffff */
.L_x_42:
[----:B------:R-:W-:-:S07]  /*8e20*/  MOV R0, UR5 ;  /* 0x0000000500007c02 */ /* 0x000fce0008000f00 */
.L_x_139:
[----:B-1----:R1:W2:Y:S02]  /*8e30*/  SYNCS.PHASECHK.TRANS64.TRYWAIT P0, [R0+URZ], R3 ;  /* 0x00000003000075a7 */ /* 0x0022a400080011ff */
[----:B--2---:R-:W-:Y:S05]  /*8e40*/  @!P0 NANOSLEEP.SYNCS 0x989680 ;  /* 0x009896800000895d */ /* 0x004fea0003900000 */
[----:B------:R-:W2:Y:S02]  /*8e50*/  @!P0 SYNCS.PHASECHK.TRANS64 P0, [R0+URZ], R3 ;  /* 0x00000003000085a7 */ /* 0x000ea400080010ff */
[----:B--2---:R-:W-:Y:S05]  /*8e60*/  @!P0 BRA `(.L_x_139) ;  /* 0xfffffffc00f08947 */ /* 0x004fea000383ffff */
[----:B------:R-:W-:Y:S05]  /*8e70*/  BRA `(.L_x_140) ;  /* 0xffffffa000207947 */ /* 0x000fea000383ffff */
.L_x_43:
[----:B------:R-:W-:-:S07]  /*8e80*/  MOV R0, UR5 ;  /* 0x0000000500007c02 */ /* 0x000fce0008000f00 */
.L_x_141:
[----:B-1----:R1:W2:Y:S02]  /*8e90*/  SYNCS.PHASECHK.TRANS64.TRYWAIT P0, [R0+URZ], R3 ;  /* 0x00000003000075a7 */ /* 0x0022a400080011ff */
[----:B--2---:R-:W-:Y:S05]  /*8ea0*/  @!P0 NANOSLEEP.SYNCS 0x989680 ;  /* 0x009896800000895d */ /* 0x004fea0003900000 */
[----:B------:R-:W2:Y:S02]  /*8eb0*/  @!P0 SYNCS.PHASECHK.TRANS64 P0, [R0+URZ], R3 ;  /* 0x00000003000085a7 */ /* 0x000ea400080010ff */
[----:B--2---:R-:W-:Y:S05]  /*8ec0*/  @!P0 BRA `(.L_x_141) ;  /* 0xfffffffc00f08947 */ /* 0x004fea000383ffff */
[----:B------:R-:W-:Y:S05]  /*8ed0*/  BRA `(.L_x_142) ;  /* 0xffffffa000307947 */ /* 0x000fea000383ffff */
.L_x_44:
[----:B------:R-:W-:-:S07]  /*8ee0*/  MOV R0, UR5 ;  /* 0x0000000500007c02 */ /* 0x000fce0008000f00 */
.L_x_143:
[----:B-1----:R1:W2:Y:S02]  /*8ef0*/  SYNCS.PHASECHK.TRANS64.TRYWAIT P0, [R0+URZ], R3 ;  /* 0x00000003000075a7 */ /* 0x0022a400080011ff */
[----:B--2---:R-:W-:Y:S05]  /*8f00*/  @!P0 NANOSLEEP.SYNCS 0x989680 ;  /* 0x009896800000895d */ /* 0x004fea0003900000 */
[----:B------:R-:W2:Y:S02]  /*8f10*/  @!P0 SYNCS.PHASECHK.TRANS64 P0, [R0+URZ], R3 ;  /* 0x00000003000085a7 */ /* 0x000ea400080010ff */
[----:B--2---:R-:W-:Y:S05]  /*8f20*/  @!P0 BRA `(.L_x_143) ;  /* 0xfffffffc00f08947 */ /* 0x004fea000383ffff */
[----:B------:R-:W-:Y:S05]  /*8f30*/  BRA `(.L_x_144) ;  /* 0xffffffa000407947 */ /* 0x000fea000383ffff */
.L_x_45:
[----:B------:R-:W-:-:S07]  /*8f40*/  MOV R0, UR5 ;  /* 0x0000000500007c02 */ /* 0x000fce0008000f00 */
.L_x_145:
[----:B-1----:R1:W2:Y:S02]  /*8f50*/  SYNCS.PHASECHK.TRANS64.TRYWAIT P0, [R0+URZ], R3 ;  /* 0x00000003000075a7 */ /* 0x0022a400080011ff */
[----:B--2---:R-:W-:Y:S05]  /*8f60*/  @!P0 NANOSLEEP.SYNCS 0x989680 ;  /* 0x009896800000895d */ /* 0x004fea0003900000 */
[----:B------:R-:W2:Y:S02]  /*8f70*/  @!P0 SYNCS.PHASECHK.TRANS64 P0, [R0+URZ], R3 ;  /* 0x00000003000085a7 */ /* 0x000ea400080010ff */
[----:B--2---:R-:W-:Y:S05]  /*8f80*/  @!P0 BRA `(.L_x_145) ;  /* 0xfffffffc00f08947 */ /* 0x004fea000383ffff */
[----:B------:R-:W-:Y:S05]  /*8f90*/  BRA `(.L_x_146) ;  /* 0xffffffa000507947 */ /* 0x000fea000383ffff */
.L_x_46:
[----:B------:R-:W-:-:S07]  /*8fa0*/  MOV R0, UR5 ;  /* 0x0000000500007c02 */ /* 0x000fce0008000f00 */
.L_x_147:
[----:B-1----:R1:W2:Y:S02]  /*8fb0*/  SYNCS.PHASECHK.TRANS64.TRYWAIT P0, [R0+URZ], R3 ;  /* 0x00000003000075a7 */ /* 0x0022a400080011ff */
[----:B--2---:R-:W-:Y:S05]  /*8fc0*/  @!P0 NANOSLEEP.SYNCS 0x989680 ;  /* 0x009896800000895d */ /* 0x004fea0003900000 */
[----:B------:R-:W2:Y:S02]  /*8fd0*/  @!P0 SYNCS.PHASECHK.TRANS64 P0, [R0+URZ], R3 ;  /* 0x00000003000085a7 */ /* 0x000ea400080010ff */
[----:B--2---:R-:W-:Y:S05]  /*8fe0*/  @!P0 BRA `(.L_x_147) ;  /* 0xfffffffc00f08947 */ /* 0x004fea000383ffff */
[----:B------:R-:W-:Y:S05]  /*8ff0*/  BRA `(.L_x_148) ;  /* 0xffffffa000607947 */ /* 0x000fea000383ffff */
.L_x_47:
[----:B------:R-:W-:-:S07]  /*9000*/  MOV R0, UR5 ;  /* 0x0000000500007c02 */ /* 0x000fce0008000f00 */
.L_x_149:
[----:B-1----:R1:W2:Y:S02]  /*9010*/  SYNCS.PHASECHK.TRANS64.TRYWAIT P0, [R0+URZ], R3 ;  /* 0x00000003000075a7 */ /* 0x0022a400080011ff */
[----:B--2---:R-:W-:Y:S05]  /*9020*/  @!P0 NANOSLEEP.SYNCS 0x989680 ;  /* 0x009896800000895d */ /* 0x004fea0003900000 */
[----:B------:R-:W2:Y:S02]  /*9030*/  @!P0 SYNCS.PHASECHK.TRANS64 P0, [R0+URZ], R3 ;  /* 0x00000003000085a7 */ /* 0x000ea400080010ff */
[----:B--2---:R-:W-:Y:S05]  /*9040*/  @!P0 BRA `(.L_x_149) ;  /* 0xfffffffc00f08947 */ /* 0x004fea000383ffff */
[----:B------:R-:W-:Y:S05]  /*9050*/  BRA `(.L_x_150) ;  /* 0xffffffa000707947 */ /* 0x000fea000383ffff */
.L_x_48:
[----:B------:R-:W-:-:S07]  /*9060*/  MOV R0, UR5 ;  /* 0x0000000500007c02 */ /* 0x000fce0008000f00 */
.L_x_151:
[----:B-1----:R1:W2:Y:S02]  /*9070*/  SYNCS.PHASECHK.TRANS64.TRYWAIT P0, [R0+URZ], R3 ;  /* 0x00000003000075a7 */ /* 0x0022a400080011ff */
[----:B--2---:R-:W-:Y:S05]  /*9080*/  @!P0 NANOSLEEP.SYNCS 0x989680 ;  /* 0x009896800000895d */ /* 0x004fea0003900000 */
[----:B------:R-:W2:Y:S02]  /*9090*/  @!P0 SYNCS.PHASECHK.TRANS64 P0, [R0+URZ], R3 ;  /* 0x00000003000085a7 */ /* 0x000ea400080010ff */
[----:B--2---:R-:W-:Y:S05]  /*90a0*/  @!P0 BRA `(.L_x_151) ;  /* 0xfffffffc00f08947 */ /* 0x004fea000383ffff */
[----:B------:R-:W-:Y:S05]  /*90b0*/  BRA `(.L_x_152) ;  /* 0xffffffa000807947 */ /* 0x000fea000383ffff */
.L_x_49:
[----:B------:R-:W-:-:S07]  /*90c0*/  MOV R0, UR5 ;  /* 0x0000000500007c02 */ /* 0x000fce0008000f00 */
.L_x_153:
[----:B-1----:R1:W2:Y:S02]  /*90d0*/  SYNCS.PHASECHK.TRANS64.TRYWAIT P0, [R0+URZ], R3 ;  /* 0x00000003000075a7 */ /* 0x0022a400080011ff */
[----:B--2---:R-:W-:Y:S05]  /*90e0*/  @!P0 NANOSLEEP.SYNCS 0x989680 ;  /* 0x009896800000895d */ /* 0x004fea0003900000 */
[----:B------:R-:W2:Y:S02]  /*90f0*/  @!P0 SYNCS.PHASECHK.TRANS64 P0, [R0+URZ], R3 ;  /* 0x00000003000085a7 */ /* 0x000ea400080010ff */
[----:B--2---:R-:W-:Y:S05]  /*9100*/  @!P0 BRA `(.L_x_153) ;  /* 0xfffffffc00f08947 */ /* 0x004fea000383ffff */
[----:B------:R-:W-:Y:S05]  /*9110*/  BRA `(.L_x_154) ;  /* 0xffffffa000907947 */ /* 0x000fea000383ffff */
.L_x_52:
[----:B------:R-:W-:-:S07]  /*9120*/  MOV R4, UR4 ;  /* 0x0000000400047c02 */ /* 0x000fce0008000f00 */
.L_x_155:
[----:B--2---:R2:W3:Y:S02]  /*9130*/  SYNCS.PHASECHK.TRANS64.TRYWAIT P1, [R4+URZ+0xe8], R7 ;  /* 0x0000e807040075a7 */ /* 0x0044e400080211ff */
[----:B---3--:R-:W-:Y:S05]  /*9140*/  @!P1 NANOSLEEP.SYNCS 0x989680 ;  /* 0x009896800000995d */ /* 0x008fea0003900000 */
[----:B------:R-:W3:Y:S02]  /*9150*/  @!P1 SYNCS.PHASECHK.TRANS64 P1, [R4+URZ+0xe8], R7 ;  /* 0x0000e807040095a7 */ /* 0x000ee400080210ff */
[----:B---3--:R-:W-:Y:S05]  /*9160*/  @!P1 BRA `(.L_x_155) ;  /* 0xfffffffc00f09947 */ /* 0x008fea000383ffff */
[----:B------:R-:W-:Y:S05]  /*9170*/  BRA `(.L_x_156) ;  /* 0xffffffa400007947 */ /* 0x000fea000383ffff */
.L_x_53:
[----:B--2---:R-:W-:-:S07]  /*9180*/  MOV R4, UR4 ;  /* 0x0000000400047c02 */ /* 0x004fce0008000f00 */
.L_x_157:
[----:B--2---:R2:W3:Y:S02]  /*9190*/  SYNCS.PHASECHK.TRANS64.TRYWAIT P1, [R4+URZ+0xe0], R5 ;  /* 0x0000e005040075a7 */ /* 0x0044e400080211ff */
[----:B---3--:R-:W-:Y:S05]  /*91a0*/  @!P1 NANOSLEEP.SYNCS 0x989680 ;  /* 0x009896800000995d */ /* 0x008fea0003900000 */
[----:B------:R-:W3:Y:S02]  /*91b0*/  @!P1 SYNCS.PHASECHK.TRANS64 P1, [R4+URZ+0xe0], R5 ;  /* 0x0000e005040095a7 */ /* 0x000ee400080210ff */
[----:B---3--:R-:W-:Y:S05]  /*91c0*/  @!P1 BRA `(.L_x_157) ;  /* 0xfffffffc00f09947 */ /* 0x008fea000383ffff */
[----:B------:R-:W-:Y:S05]  /*91d0*/  BRA `(.L_x_158) ;  /* 0xffffffa400087947 */ /* 0x000fea000383ffff */
.L_x_63:
[----:B--2---:R-:W-:-:S04]  /*91e0*/  MOV R5, UR5 ;  /* 0x0000000500057c02 */ /* 0x004fc80008000f00 */
[----:B------:R2:W3:Y:S03]  /*91f0*/  SYNCS.PHASECHK.TRANS64.TRYWAIT P0, [R5+URZ+0x8], R6 ;  /* 0x00000806050075a7 */ /* 0x0004e600080011ff */
[----:B---3--:R-:W-:Y:S05]  /*9200*/  @!P0 NANOSLEEP.SYNCS 0x989680 ;  /* 0x009896800000895d */ /* 0x008fea0003900000 */
[----:B------:R-:W3:Y:S02]  /*9210*/  @!P0 SYNCS.PHASECHK.TRANS64 P0, [R5+URZ+0x8], R6 ;  /* 0x00000806050085a7 */ /* 0x000ee400080010ff */
[----:B---3--:R-:W-:Y:S05]  /*9220*/  @!P0 BRA `(.L_x_63) ;  /* 0xfffffffc00ec8947 */ /* 0x008fea000383ffff */
[----:B------:R-:W-:Y:S05]  /*9230*/  BRA `(.L_x_62) ;  /* 0xffffffa400d47947 */ /* 0x000fea000383ffff */
.L_x_65:
[----:B------:R-:W-:Y:S01]  /*9240*/  BSSY B0, `(.L_x_159) ;  /* 0x0000006000007945 */ /* 0x000fe20003800000 */
[----:B------:R-:W-:-:S07]  /*9250*/  MOV R15, 0xffffffff ;  /* 0xffffffff000f7802 */ /* 0x000fce0000000f00 */
[----:B-12--5:R-:W-:Y:S05]  /*9260*/  WARPSYNC.COLLECTIVE R15, `(.L_x_160) ;  /* 0x000000000f0c7348 */ /* 0x026fea0003c00000 */
[----:B------:R-:W-:Y:S02]  /*9270*/  ELECT P6, UR79, PT ;  /* 0x00000000004f782f */ /* 0x000fe400038c0000 */
[----:B------:R-:W-:Y:S01]  /*9280*/  MOV R14, UR79 ;  /* 0x0000004f000e7c02 */ /* 0x000fe20008000f00 */
[----:B-12--5:R-:W-:Y:S10]  /*9290*/  ENDCOLLECTIVE ;  /* 0x000000000000791b */ /* 0x026ff40003800000 */
.L_x_160:
[----:B------:R-:W-:Y:S05]  /*92a0*/  BSYNC B0 ;  /* 0x0000000000007941 */ /* 0x000fea0003800000 */
.L_x_159:
[----:B------:R-:W-:Y:S01]  /*92b0*/  PLOP3.LUT P0, PT, P6, PT, PT, 0x80, 0x8 ;  /* 0x000000000008781c */ /* 0x000fe2000370f070 */
[----:B------:R-:W-:-:S12]  /*92c0*/  BRA `(.L_x_161) ;  /* 0xffffffa800007947 */ /* 0x000fd8000383ffff */
.L_x_67:
[----:B--2---:R-:W-:-:S04]  /*92d0*/  MOV R3, UR5 ;  /* 0x0000000500037c02 */ /* 0x004fc80008000f00 */
[----:B------:R2:W3:Y:S03]  /*92e0*/  SYNCS.PHASECHK.TRANS64.TRYWAIT P0, [R3+URZ+0x8], R4 ;  /* 0x00000804030075a7 */ /* 0x0004e600080011ff */
[----:B---3--:R-:W-:Y:S05]  /*92f0*/  @!P0 NANOSLEEP.SYNCS 0x989680 ;  /* 0x009896800000895d */ /* 0x008fea0003900000 */
[----:B------:R-:W3:Y:S02]  /*9300*/  @!P0 SYNCS.PHASECHK.TRANS64 P0, [R3+URZ+0x8], R4 ;  /* 0x00000804030085a7 */ /* 0x000ee400080010ff */
[----:B---3--:R-:W-:Y:S05]  /*9310*/  @!P0 BRA `(.L_x_67) ;  /* 0xfffffffc00ec8947 */ /* 0x008fea000383ffff */
[----:B------:R-:W-:Y:S05]  /*9320*/  BRA `(.L_x_66) ;  /* 0xffffffa800047947 */ /* 0x000fea000383ffff */
.L_x_68:
[----:B------:R-:W-:-:S07]  /*9330*/  MOV R4, UR20 ;  /* 0x0000001400047c02 */ /* 0x000fce0008000f00 */
.L_x_162:
[----:B-1----:R1:W2:Y:S02]  /*9340*/  SYNCS.PHASECHK.TRANS64.TRYWAIT P0, [R4+URZ+0xe0], R5 ;  /* 0x0000e005040075a7 */ /* 0x0022a400080011ff */
[----:B--2---:R-:W-:Y:S05]  /*9350*/  @!P0 NANOSLEEP.SYNCS 0x989680 ;  /* 0x009896800000895d */ /* 0x004fea0003900000 */
[----:B------:R-:W2:Y:S02]  /*9360*/  @!P0 SYNCS.PHASECHK.TRANS64 P0, [R4+URZ+0xe0], R5 ;  /* 0x0000e005040085a7 */ /* 0x000ea400080010ff */
[----:B--2---:R-:W-:Y:S05]  /*9370*/  @!P0 BRA `(.L_x_162) ;  /* 0xfffffffc00f08947 */ /* 0x004fea000383ffff */
[----:B------:R-:W-:Y:S05]  /*9380*/  BRA `(.L_x_163) ;  /* 0xffffffac00047947 */ /* 0x000fea000383ffff */
.L_x_70:
[----:B------:R-:W-:-:S07]  /*9390*/  MOV R4, UR25 ;  /* 0x0000001900047c02 */ /* 0x000fce0008000f00 */
.L_x_164:
[----:B-1----:R1:W2:Y:S02]  /*93a0*/  SYNCS.PHASECHK.TRANS64.TRYWAIT P0, [R4+URZ+0x100], R5 ;  /* 0x00010005040075a7 */ /* 0x0022a400080011ff */
[----:B--2---:R-:W-:Y:S05]  /*93b0*/  @!P0 NANOSLEEP.SYNCS 0x989680 ;  /* 0x009896800000895d */ /* 0x004fea0003900000 */
[----:B------:R-:W2:Y:S02]  /*93c0*/  @!P0 SYNCS.PHASECHK.TRANS64 P0, [R4+URZ+0x100], R5 ;  /* 0x00010005040085a7 */ /* 0x000ea400080010ff */
[----:B--2---:R-:W-:Y:S05]  /*93d0*/  @!P0 BRA `(.L_x_164) ;  /* 0xfffffffc00f08947 */ /* 0x004fea000383ffff */
[----:B------:R-:W-:Y:S05]  /*93e0*/  BRA `(.L_x_69) ;  /* 0xffffffac00247947 */ /* 0x000fea000383ffff */
.L_x_74:
[----:B-1----:R-:W-:Y:S07]  /*93f0*/  MOV R4, UR18 ;  /* 0x0000001200047c02 */ /* 0x002fee0008000f00 */
.L_x_165:
[----:B-1----:R1:W2:Y:S02]  /*9400*/  SYNCS.PHASECHK.TRANS64.TRYWAIT P0, [R4+URZ], R7 ;  /* 0x00000007040075a7 */ /* 0x0022a400080011ff */
[----:B--2---:R-:W-:Y:S05]  /*9410*/  @!P0 NANOSLEEP.SYNCS 0x989680 ;  /* 0x009896800000895d */ /* 0x004fea0003900000 */
[----:B------:R-:W2:Y:S02]  /*9420*/  @!P0 SYNCS.PHASECHK.TRANS64 P0, [R4+URZ], R7 ;  /* 0x00000007040085a7 */ /* 0x000ea400080010ff */
[----:B--2---:R-:W-:Y:S05]  /*9430*/  @!P0 BRA `(.L_x_165) ;  /* 0xfffffffc00f08947 */ /* 0x004fea000383ffff */
[----:B------:R-:W-:Y:S05]  /*9440*/  BRA `(.L_x_73) ;  /* 0xffffffac00487947 */ /* 0x000fea000383ffff */
.L_x_78:
[----:B--2---:R-:W-:-:S07]  /*9450*/  MOV R0, UR4 ;  /* 0x0000000400007c02 */ /* 0x004fce0008000f00 */
.L_x_166:
[----:B-1----:R1:W2:Y:S02]  /*9460*/  SYNCS.PHASECHK.TRANS64.TRYWAIT P0, [R0+URZ], R5 ;  /* 0x00000005000075a7 */ /* 0x0022a400080011ff */
[----:B--2---:R-:W-:Y:S05]  /*9470*/  @!P0 NANOSLEEP.SYNCS 0x989680 ;  /* 0x009896800000895d */ /* 0x004fea0003900000 */
[----:B------:R-:W2:Y:S02]  /*9480*/  @!P0 SYNCS.PHASECHK.TRANS64 P0, [R0+URZ], R5 ;  /* 0x00000005000085a7 */ /* 0x000ea400080010ff */
[----:B--2---:R-:W-:Y:S05]  /*9490*/  @!P0 BRA `(.L_x_166) ;  /* 0xfffffffc00f08947 */ /* 0x004fea000383ffff */
[----:B------:R-:W-:Y:S05]  /*94a0*/  BRA `(.L_x_167) ;  /* 0xffffffb000507947 */ /* 0x000fea000383ffff */
.L_x_81:
[----:B------:R-:W-:-:S07]  /*94b0*/  MOV R0, UR20 ;  /* 0x0000001400007c02 */ /* 0x000fce0008000f00 */
.L_x_168:
[----:B-1----:R1:W2:Y:S02]  /*94c0*/  SYNCS.PHASECHK.TRANS64.TRYWAIT P1, [R0+URZ+0x110], R5 ;  /* 0x00011005000075a7 */ /* 0x0022a400080211ff */
[----:B--2---:R-:W-:Y:S05]  /*94d0*/  @!P1 NANOSLEEP.SYNCS 0x989680 ;  /* 0x009896800000995d */ /* 0x004fea0003900000 */
[----:B------:R-:W2:Y:S02]  /*94e0*/  @!P1 SYNCS.PHASECHK.TRANS64 P1, [R0+URZ+0x110], R5 ;  /* 0x00011005000095a7 */ /* 0x000ea400080210ff */
[----:B--2---:R-:W-:Y:S05]  /*94f0*/  @!P1 BRA `(.L_x_168) ;  /* 0xfffffffc00f09947 */ /* 0x004fea000383ffff */
[----:B------:R-:W-:Y:S05]  /*9500*/  BRA `(.L_x_169) ;  /* 0xffffffb0009c7947 */ /* 0x000fea000383ffff */
.L_x_86:
[----:B------:R-:W-:Y:S07]  /*9510*/  MOV R0, UR24 ;  /* 0x0000001800007c02 */ /* 0x000fee0008000f00 */
.L_x_170:
[----:B---3--:R3:W4:Y:S02]  /*9520*/  SYNCS.PHASECHK.TRANS64.TRYWAIT P0, [R0+URZ+0xe0], R5 ;  /* 0x0000e005000075a7 */ /* 0x00872400080011ff */
[----:B----4-:R-:W-:Y:S05]  /*9530*/  @!P0 NANOSLEEP.SYNCS 0x989680 ;  /* 0x009896800000895d */ /* 0x010fea0003900000 */
[----:B------:R-:W4:Y:S02]  /*9540*/  @!P0 SYNCS.PHASECHK.TRANS64 P0, [R0+URZ+0xe0], R5 ;  /* 0x0000e005000085a7 */ /* 0x000f2400080010ff */
[----:B----4-:R-:W-:Y:S05]  /*9550*/  @!P0 BRA `(.L_x_170) ;  /* 0xfffffffc00f08947 */ /* 0x010fea000383ffff */
[----:B------:R-:W-:Y:S05]  /*9560*/  BRA `(.L_x_171) ;  /* 0xffffffb400dc7947 */ /* 0x000fea000383ffff */
.L_x_89:
[----:B------:R-:W-:Y:S07]  /*9570*/  MOV R0, UR24 ;  /* 0x0000001800007c02 */ /* 0x000fee0008000f00 */
.L_x_172:
[----:B---3--:R3:W4:Y:S02]  /*9580*/  SYNCS.PHASECHK.TRANS64.TRYWAIT P2, [R0+URZ+0xd8], R9 ;  /* 0x0000d809000075a7 */ /* 0x00872400080411ff */
[----:B----4-:R-:W-:Y:S05]  /*9590*/  @!P2 NANOSLEEP.SYNCS 0x989680 ;  /* 0x009896800000a95d */ /* 0x010fea0003900000 */
[----:B------:R-:W4:Y:S02]  /*95a0*/  @!P2 SYNCS.PHASECHK.TRANS64 P2, [R0+URZ+0xd8], R9 ;  /* 0x0000d8090000a5a7 */ /* 0x000f2400080410ff */
[----:B----4-:R-:W-:Y:S05]  /*95b0*/  @!P2 BRA `(.L_x_172) ;  /* 0xfffffffc00f0a947 */ /* 0x010fea000383ffff */
[----:B------:R-:W-:Y:S05]  /*95c0*/  BRA `(.L_x_88) ;  /* 0xffffffbc003c7947 */ /* 0x000fea000383ffff */
.L_x_92:
[----:B------:R-:W-:Y:S07]  /*95d0*/  MOV R2, UR7 ;  /* 0x0000000700027c02 */ /* 0x000fee0008000f00 */
.L_x_173:
[----:B-1----:R1:W3:Y:S02]  /*95e0*/  SYNCS.PHASECHK.TRANS64.TRYWAIT P1, [R2+URZ+0xb8], R9 ;  /* 0x0000b809020075a7 */ /* 0x0022e400080211ff */
[----:B---3--:R-:W-:Y:S05]  /*95f0*/  @!P1 NANOSLEEP.SYNCS 0x989680 ;  /* 0x009896800000995d */ /* 0x008fea0003900000 */
[----:B------:R-:W3:Y:S02]  /*9600*/  @!P1 SYNCS.PHASECHK.TRANS64 P1, [R2+URZ+0xb8], R9 ;  /* 0x0000b809020095a7 */ /* 0x000ee400080210ff */
[----:B---3--:R-:W-:Y:S05]  /*9610*/  @!P1 BRA `(.L_x_173) ;  /* 0xfffffffc00f09947 */ /* 0x008fea000383ffff */
[----:B------:R-:W-:Y:S05]  /*9620*/  BRA `(.L_x_174) ;  /* 0xffffffbc00f87947 */ /* 0x000fea000383ffff */
.L_x_93:
[----:B------:R-:W-:Y:S07]  /*9630*/  MOV R0, UR4 ;  /* 0x0000000400007c02 */ /* 0x000fee0008000f00 */
.L_x_175:
[----:B-1----:R1:W3:Y:S02]  /*9640*/  SYNCS.PHASECHK.TRANS64.TRYWAIT P0, [R0+URZ+0xb8], R9 ;  /* 0x0000b809000075a7 */ /* 0x0022e400080011ff */
[----:B---3--:R-:W-:Y:S05]  /*9650*/  @!P0 NANOSLEEP.SYNCS 0x989680 ;  /* 0x009896800000895d */ /* 0x008fea0003900000 */
[----:B------:R-:W3:Y:S02]  /*9660*/  @!P0 SYNCS.PHASECHK.TRANS64 P0, [R0+URZ+0xb8], R9 ;  /* 0x0000b809000085a7 */ /* 0x000ee400080010ff */
[----:B---3--:R-:W-:Y:S05]  /*9670*/  @!P0 BRA `(.L_x_175) ;  /* 0xfffffffc00f08947 */ /* 0x008fea000383ffff */
[----:B------:R-:W-:Y:S05]  /*9680*/  BRA `(.L_x_176) ;  /* 0xffffffc000687947 */ /* 0x000fea000383ffff */
.L_x_95:
[----:B------:R-:W-:-:S07]  /*9690*/  MOV R0, UR4 ;  /* 0x0000000400007c02 */ /* 0x000fce0008000f00 */
.L_x_177:
[----:B-1----:R1:W3:Y:S02]  /*96a0*/  SYNCS.PHASECHK.TRANS64.TRYWAIT P0, [R0+URZ], R3 ;  /* 0x00000003000075a7 */ /* 0x0022e400080011ff */
[----:B---3--:R-:W-:Y:S05]  /*96b0*/  @!P0 NANOSLEEP.SYNCS 0x989680 ;  /* 0x009896800000895d */ /* 0x008fea0003900000 */
[----:B------:R-:W3:Y:S02]  /*96c0*/  @!P0 SYNCS.PHASECHK.TRANS64 P0, [R0+URZ], R3 ;  /* 0x00000003000085a7 */ /* 0x000ee400080010ff */
[----:B---3--:R-:W-:Y:S05]  /*96d0*/  @!P0 BRA `(.L_x_177) ;  /* 0xfffffffc00f08947 */ /* 0x008fea000383ffff */
[----:B------:R-:W-:Y:S05]  /*96e0*/  BRA `(.L_x_178) ;  /* 0xffffffc000f47947 */ /* 0x000fea000383ffff */
.L_x_96:
[----:B------:R-:W-:-:S07]  /*96f0*/  MOV R0, UR5 ;  /* 0x0000000500007c02 */ /* 0x000fce0008000f00 */
.L_x_179:
[----:B-1----:R1:W3:Y:S02]  /*9700*/  SYNCS.PHASECHK.TRANS64.TRYWAIT P0, [R0+URZ], R3 ;  /* 0x00000003000075a7 */ /* 0x0022e400080011ff */
[----:B---3--:R-:W-:Y:S05]  /*9710*/  @!P0 NANOSLEEP.SYNCS 0x989680 ;  /* 0x009896800000895d */ /* 0x008fea0003900000 */
[----:B------:R-:W3:Y:S02]  /*9720*/  @!P0 SYNCS.PHASECHK.TRANS64 P0, [R0+URZ], R3 ;  /* 0x00000003000085a7 */ /* 0x000ee400080010ff */
[----:B---3--:R-:W-:Y:S05]  /*9730*/  @!P0 BRA `(.L_x_179) ;  /* 0xfffffffc00f08947 */ /* 0x008fea000383ffff */
[----:B------:R-:W-:Y:S05]  /*9740*/  BRA `(.L_x_180) ;  /* 0xffffffc400007947 */ /* 0x000fea000383ffff */
.L_x_98:
[----:B------:R-:W-:Y:S07]  /*9750*/  MOV R0, UR50 ;  /* 0x0000003200007c02 */ /* 0x000fee0008000f00 */
.L_x_181:
[----:B-1----:R1:W2:Y:S02]  /*9760*/  SYNCS.PHASECHK.TRANS64.TRYWAIT P0, [R0+URZ+0xe0], R3 ;  /* 0x0000e003000075a7 */ /* 0x0022a400080011ff */
[----:B--2---:R-:W-:Y:S05]  /*9770*/  @!P0 NANOSLEEP.SYNCS 0x989680 ;  /* 0x009896800000895d */ /* 0x004fea0003900000 */
[----:B------:R-:W2:Y:S02]  /*9780*/  @!P0 SYNCS.PHASECHK.TRANS64 P0, [R0+URZ+0xe0], R3 ;  /* 0x0000e003000085a7 */ /* 0x000ea400080010ff */
[----:B--2---:R-:W-:Y:S05]  /*9790*/  @!P0 BRA `(.L_x_181) ;  /* 0xfffffffc00f08947 */ /* 0x004fea000383ffff */
[----:B------:R-:W-:Y:S05]  /*97a0*/  BRA `(.L_x_182) ;  /* 0xffffffc400e87947 */ /* 0x000fea000383ffff */
.L_x_108:
[----:B-1----:R1:W2:Y:S02]  /*97b0*/  SYNCS.PHASECHK.TRANS64.TRYWAIT P1, [R0+URZ+0xa0], R5 ;  /* 0x0000a005000075a7 */ /* 0x0022a400080211ff */
[----:B--2---:R-:W-:Y:S05]  /*97c0*/  @!P1 NANOSLEEP.SYNCS 0x989680 ;  /* 0x009896800000995d */ /* 0x004fea0003900000 */
[----:B------:R-:W2:Y:S02]  /*97d0*/  @!P1 SYNCS.PHASECHK.TRANS64 P1, [R0+URZ+0xa0], R5 ;  /* 0x0000a005000095a7 */ /* 0x000ea400080210ff */
[----:B--2---:R-:W-:Y:S05]  /*97e0*/  @!P1 BRA `(.L_x_108) ;  /* 0xfffffffc00f09947 */ /* 0x004fea000383ffff */
[----:B------:R-:W-:Y:S05]  /*97f0*/  BRA `(.L_x_107) ;  /* 0xffffffd400fc7947 */ /* 0x000fea000383ffff */
.L_x_110:
[----:B-1----:R1:W3:Y:S02]  /*9800*/  SYNCS.PHASECHK.TRANS64.TRYWAIT P0, [R108+URZ+0xf0], R3 ;  /* 0x0000f0036c0075a7 */ /* 0x0022e400080011ff */
[----:B---3--:R-:W-:Y:S05]  /*9810*/  @!P0 NANOSLEEP.SYNCS 0x989680 ;  /* 0x009896800000895d */ /* 0x008fea0003900000 */
[----:B------:R-:W3:Y:S02]  /*9820*/  @!P0 SYNCS.PHASECHK.TRANS64 P0, [R108+URZ+0xf0], R3 ;  /* 0x0000f0036c0085a7 */ /* 0x000ee400080010ff */
[----:B---3--:R-:W-:Y:S05]  /*9830*/  @!P0 BRA `(.L_x_110) ;  /* 0xfffffffc00f08947 */ /* 0x008fea000383ffff */
[----:B------:R-:W-:Y:S05]  /*9840*/  BRA `(.L_x_109) ;  /* 0xffffffd800347947 */ /* 0x000fea000383ffff */
.L_x_121:
[----:B---3--:R3:W4:Y:S02]  /*9850*/  SYNCS.PHASECHK.TRANS64.TRYWAIT P0, [R3+URZ+0xa0], R46 ;  /* 0x0000a02e030075a7 */ /* 0x00872400080011ff */
[----:B----4-:R-:W-:Y:S05]  /*9860*/  @!P0 NANOSLEEP.SYNCS 0x989680 ;  /* 0x009896800000895d */ /* 0x010fea0003900000 */
[----:B------:R-:W4:Y:S02]  /*9870*/  @!P0 SYNCS.PHASECHK.TRANS64 P0, [R3+URZ+0xa0], R46 ;  /* 0x0000a02e030085a7 */ /* 0x000f2400080010ff */
[----:B----4-:R-:W-:Y:S05]  /*9880*/  @!P0 BRA `(.L_x_121) ;  /* 0xfffffffc00f08947 */ /* 0x010fea000383ffff */
[----:B------:R-:W-:Y:S05]  /*9890*/  BRA `(.L_x_120) ;  /* 0xffffffe4002c7947 */ /* 0x000fea000383ffff */
        .weak           $__internal_0_$__cuda_sm10x_tcgen05_guardrail_trap_col_being_dealloced_not_returned_by_alloc
        .type           $__internal_0_$__cuda_sm10x_tcgen05_guardrail_trap_col_being_dealloced_not_returned_by_alloc,@function
        .size           $__internal_0_$__cuda_sm10x_tcgen05_guardrail_trap_col_being_dealloced_not_returned_by_alloc,($__internal_1_$__cuda_sm10x_tcgen05_guardrail_trap_phase_invalid_during_alloc - $__internal_0_$__cuda_sm10x_tcgen05_guardrail_trap_col_being_dealloced_not_returned_by_alloc)
$__internal_0_$__cuda_sm10x_tcgen05_guardrail_trap_col_being_dealloced_not_returned_by_alloc:
[----:B------:R-:W-:Y:S05]  /*98a0*/  BPT.TRAP 0x1 ;  /* 0x000000040000795c */ /* 0x000fea0000300000 */
[----:B------:R-:W-:-:S04]  /*98b0*/  HFMA2 R3, -RZ, RZ, 0, 0 ;  /* 0x00000000ff037431 */ /* 0x000fc800000001ff */
[----:B------:R-:W-:Y:S05]  /*98c0*/  RET.REL.NODEC R2 `(_ZN7cutlass13device_kernelINS_4conv6kernel13ConvUniversalINS1_16ConvProblemShapeILNS1_8OperatorE0ELi3EEENS1_10collective14CollectiveConvINS1_47MainloopSm100TmaUmmaWarpSpecializedImplicitGemmILS5_0ELi10ELi3ELi1ELi2EN4cute5tupleIJNSA_1CILi2EEENSC_ILi1EEESE_EEEEENSB_IJNSC_ILi256EEENSC_ILi64EEENSB_IJSI_EEEEEENS_10bfloat16_tESL_NSA_8TiledMMAINSA_8MMA_AtomIJNSA_26SM100_MMA_F16BF16_2x1SM_SSISL_SL_fLi256ELi64ELNSA_4UMMA5MajorE0ELSQ_0ELNSP_7ScaleInE0ELSR_0EEEEEENSA_6LayoutINSB_IJSE_SE_SE_EEENSB_IJNSC_ILi0EEESW_SW_EEEEENSB_IJNSA_10UnderscoreESZ_SZ_EEEEENS7_6detail27Sm100ImplicitGemmTileTraitsINSA_25SM100_TMA_2SM_LOAD_IM2COLENSA_14ComposedLayoutINSA_7SwizzleILi3ELi4ELi3EEENSA_18smem_ptr_flag_bitsILi16EEENSU_INSB_IJNSC_ILi8EEESI_EEENSB_IJSI_SE_EEEEEEEvEENS13_INSA_18SM100_TMA_2SM_LOADES1E_vEEEENS_8epilogue10collective18CollectiveEpilogueINS1J_23Sm100TmaWarpSpecializedILi3ELi2ELi32ELb1ELb0EEEJNSB_IJNSC_ILi128EEESI_SJ_EEENSB_IJNSU_IS1O_SE_EENSU_INSC_ILi32EEESE_EEEEESL_NSB_IJNSB_IJllllEEESE_SW_EEESL_S1V_NS1J_6fusion15FusionCallbacksIS1N_NS1W_17LinearCombinationISL_fSL_fLNS_15FloatRoundStyleE2EEES1P_S1T_JEEENSA_5SM1004TMEM4LOAD26SM100_TMEM_LOAD_32dp32b32xENSA_20SM90_TMA_LOAD_IM2COLENS15_INS16_ILi2ELi4ELi3EEES19_NSU_INSB_IJS1A_S1R_EEENSB_IJS1R_SE_EEEEEEENSA_39AutoVectorizingCopyWithAssumedAlignmentILi128EEENSA_21SM90_TMA_STORE_IM2COLES2B_S2D_S2D_EEEvvEEEEvNT_6ParamsE) ;  /* 0xffffff6402cc7950 */ /* 0x000fea0003c3ffff */
        .weak           $__internal_1_$__cuda_sm10x_tcgen05_guardrail_trap_phase_invalid_during_alloc
        .type           $__internal_1_$__cuda_sm10x_tcgen05_guardrail_trap_phase_invalid_during_alloc,@function
        .size           $__internal_1_$__cuda_sm10x_tcgen05_guardrail_trap_phase_invalid_during_alloc,($__internal_2_$__cuda_sm10x_tcgen05_guardrail_trap_unallocated_columns_being_dealloced - $__internal_1_$__cuda_sm10x_tcgen05_guardrail_trap_phase_invalid_during_alloc)
$__internal_1_$__cuda_sm10x_tcgen05_guardrail_trap_phase_invalid_during_alloc:
[----:B------:R-:W-:Y:S05]  /*98d0*/  BPT.TRAP 0x1 ;  /* 0x000000040000795c */ /* 0x000fea0000300000 */
[----:B------:R-:W-:-:S04]  /*98e0*/  MOV R5, 0x0 ;  /* 0x0000000000057802 */ /* 0x000fc80000000f00 */
[----:B------:R-:W-:Y:S05]  /*98f0*/  RET.REL.NODEC R4 `(_ZN7cutlass13device_kernelINS_4conv6kernel13ConvUniversalINS1_16ConvProblemShapeILNS1_8OperatorE0ELi3EEENS1_10collective14CollectiveConvINS1_47MainloopSm100TmaUmmaWarpSpecializedImplicitGemmILS5_0ELi10ELi3ELi1ELi2EN4cute5tupleIJNSA_1CILi2EEENSC_ILi1EEESE_EEEEENSB_IJNSC_ILi256EEENSC_ILi64EEENSB_IJSI_EEEEEENS_10bfloat16_tESL_NSA_8TiledMMAINSA_8MMA_AtomIJNSA_26SM100_MMA_F16BF16_2x1SM_SSISL_SL_fLi256ELi64ELNSA_4UMMA5MajorE0ELSQ_0ELNSP_7ScaleInE0ELSR_0EEEEEENSA_6LayoutINSB_IJSE_SE_SE_EEENSB_IJNSC_ILi0EEESW_SW_EEEEENSB_IJNSA_10UnderscoreESZ_SZ_EEEEENS7_6detail27Sm100ImplicitGemmTileTraitsINSA_25SM100_TMA_2SM_LOAD_IM2COLENSA_14ComposedLayoutINSA_7SwizzleILi3ELi4ELi3EEENSA_18smem_ptr_flag_bitsILi16EEENSU_INSB_IJNSC_ILi8EEESI_EEENSB_IJSI_SE_EEEEEEEvEENS13_INSA_18SM100_TMA_2SM_LOADES1E_vEEEENS_8epilogue10collective18CollectiveEpilogueINS1J_23Sm100TmaWarpSpecializedILi3ELi2ELi32ELb1ELb0EEEJNSB_IJNSC_ILi128EEESI_SJ_EEENSB_IJNSU_IS1O_SE_EENSU_INSC_ILi32EEESE_EEEEESL_NSB_IJNSB_IJllllEEESE_SW_EEESL_S1V_NS1J_6fusion15FusionCallbacksIS1N_NS1W_17LinearCombinationISL_fSL_fLNS_15FloatRoundStyleE2EEES1P_S1T_JEEENSA_5SM1004TMEM4LOAD26SM100_TMEM_LOAD_32dp32b32xENSA_20SM90_TMA_LOAD_IM2COLENS15_INS16_ILi2ELi4ELi3EEES19_NSU_INSB_IJS1A_S1R_EEENSB_IJS1R_SE_EEEEEEENSA_39AutoVectorizingCopyWithAssumedAlignmentILi128EEENSA_21SM90_TMA_STORE_IM2COLES2B_S2D_S2D_EEEvvEEEEvNT_6ParamsE) ;  /* 0xffffff6404c07950 */ /* 0x000fea0003c3ffff */
        .weak           $__internal_2_$__cuda_sm10x_tcgen05_guardrail_trap_unallocated_columns_being_dealloced
        .type           $__internal_2_$__cuda_sm10x_tcgen05_guardrail_trap_unallocated_columns_being_dealloced,@function
        .size           $__internal_2_$__cuda_sm10x_tcgen05_guardrail_trap_unallocated_columns_being_dealloced,(.L_x_184 - $__internal_2_$__cuda_sm10x_tcgen05_guardrail_trap_unallocated_columns_being_dealloced)
$__internal_2_$__cuda_sm10x_tcgen05_guardrail_trap_unallocated_columns_being_dealloced:
[----:B------:R-:W-:Y:S05]  /*9900*/  BPT.TRAP 0x1 ;  /* 0x000000040000795c */ /* 0x000fea0000300000 */
[----:B------:R-:W-:-:S04]  /*9910*/  HFMA2 R3, -RZ, RZ, 0, 0 ;  /* 0x00000000ff037431 */ /* 0x000fc800000001ff */
[----:B------:R-:W-:Y:S05]  /*9920*/  RET.REL.NODEC R2 `(_ZN7cutlass13device_kernelINS_4conv6kernel13ConvUniversalINS1_16ConvProblemShapeILNS1_8OperatorE0ELi3EEENS1_10collective14CollectiveConvINS1_47MainloopSm100TmaUmmaWarpSpecializedImplicitGemmILS5_0ELi10ELi3ELi1ELi2EN4cute5tupleIJNSA_1CILi2EEENSC_ILi1EEESE_EEEEENSB_IJNSC_ILi256EEENSC_ILi64EEENSB_IJSI_EEEEEENS_10bfloat16_tESL_NSA_8TiledMMAINSA_8MMA_AtomIJNSA_26SM100_MMA_F16BF16_2x1SM_SSISL_SL_fLi256ELi64ELNSA_4UMMA5MajorE0ELSQ_0ELNSP_7ScaleInE0ELSR_0EEEEEENSA_6LayoutINSB_IJSE_SE_SE_EEENSB_IJNSC_ILi0EEESW_SW_EEEEENSB_IJNSA_10UnderscoreESZ_SZ_EEEEENS7_6detail27Sm100ImplicitGemmTileTraitsINSA_25SM100_TMA_2SM_LOAD_IM2COLENSA_14ComposedLayoutINSA_7SwizzleILi3ELi4ELi3EEENSA_18smem_ptr_flag_bitsILi16EEENSU_INSB_IJNSC_ILi8EEESI_EEENSB_IJSI_SE_EEEEEEEvEENS13_INSA_18SM100_TMA_2SM_LOADES1E_vEEEENS_8epilogue10collective18CollectiveEpilogueINS1J_23Sm100TmaWarpSpecializedILi3ELi2ELi32ELb1ELb0EEEJNSB_IJNSC_ILi128EEESI_SJ_EEENSB_IJNSU_IS1O_SE_EENSU_INSC_ILi32EEESE_EEEEESL_NSB_IJNSB_IJllllEEESE_SW_EEESL_S1V_NS1J_6fusion15FusionCallbacksIS1N_NS1W_17LinearCombinationISL_fSL_fLNS_15FloatRoundStyleE2EEES1P_S1T_JEEENSA_5SM1004TMEM4LOAD26SM100_TMEM_LOAD_32dp32b32xENSA_20SM90_TMA_LOAD_IM2COLENS15_INS16_ILi2ELi4ELi3EEES19_NSU_INSB_IJS1A_S1R_EEENSB_IJS1R_SE_EEEEEEENSA_39AutoVectorizingCopyWithAssumedAlignmentILi128EEENSA_21SM90_TMA_STORE_IM2COLES2B_S2D_S2D_EEEvvEEEEvNT_6ParamsE) ;  /* 0xffffff6402b47950 */ /* 0x000fea0003c3ffff */
.L_x_183:
[----:B------:R-:W-:-:S00]  /*9930*/  BRA `(.L_x_183) ;  /* 0xfffffffc00fc7947 */ /* 0x000fc0000383ffff */
[----:B------:R-:W-:-:S00]  /*9940*/  NOP ;  /* 0x0000000000007918 */ /* 0x000fc00000000000 */
        /* <DEDUP_REMOVED lines=11> */
.L_x_184:


//--------------------- .nv.global.init           --------------------------
	.section	.nv.global.init,"aw",@progbits
.nv.global.init:
	.type		$str$29,@object
	.size		$str$29,($str$30 - $str$29)
$str$29:
        /*0000*/ 	.byte	0x28, 0x61, 0x64, 0x64, 0x72, 0x65, 0x73, 0x73, 0x20, 0x26, 0x20, 0x6d, 0x61, 0x73, 0x6b, 0x29
        /*0010*/ 	.byte	0x20, 0x3d, 0x3d, 0x20, 0x30, 0x00
	.type		$str$30,@object
	.size		$str$30,($str$28 - $str$30)
$str$30:
        /*0016*/ 	.byte	0x2f, 0x74, 0x6d, 0x70, 0x2f, 0x63, 0x75, 0x74, 0x6c, 0x61, 0x73, 0x73, 0x5f, 0x73, 0x77, 0x65
        /*0026*/ 	.byte	0x65, 0x70, 0x5f, 0x73, 0x72, 0x63, 0x2f, 0x69, 0x6e, 0x63, 0x6c, 0x75, 0x64, 0x65, 0x2f, 0x63
        /*0036*/ 	.byte	0x75, 0x74, 0x65, 0x2f, 0x70, 0x6f, 0x69, 0x6e, 0x74, 0x65, 0x72, 0x5f, 0x66, 0x6c, 0x61, 0x67
        /*0046*/ 	.byte	0x67, 0x65, 0x64, 0x2e, 0x68, 0x70, 0x70, 0x00
	.type		$str$28,@object
	.size		$str$28,($str$27 - $str$28)
$str$28:
        /*004e*/ 	.byte	0x2f, 0x74, 0x6d, 0x70, 0x2f, 0x63, 0x75, 0x74, 0x6c, 0x61, 0x73, 0x73, 0x5f, 0x73, 0x77, 0x65
        /*005e*/ 	.byte	0x65, 0x70, 0x5f, 0x73, 0x72, 0x63, 0x2f, 0x69, 0x6e, 0x63, 0x6c, 0x75, 0x64, 0x65, 0x2f, 0x63
        /*006e*/ 	.byte	0x75, 0x74, 0x65, 0x2f, 0x61, 0x74, 0x6f, 0x6d, 0x2f, 0x63, 0x6f, 0x70, 0x79, 0x5f, 0x74, 0x72
        /*007e*/ 	.byte	0x61, 0x69, 0x74, 0x73, 0x5f, 0x73, 0x6d, 0x31, 0x30, 0x30, 0x2e, 0x68, 0x70, 0x70, 0x00
	.type		$str$27,@object
	.size		$str$27,(__unnamed_1 - $str$27)
$str$27:
        /*008d*/ 	.byte	0x28, 0x28, 0x75, 0x69, 0x6e, 0x74, 0x33, 0x32, 0x5f, 0x74, 0x28, 0x74, 0x68, 0x72, 0x65, 0x61
        /*009d*/ 	.byte	0x64, 0x49, 0x64, 0x78, 0x2e, 0x78, 0x29, 0x20, 0x2f, 0x20, 0x33, 0x32, 0x29, 0x20, 0x25, 0x20
        /*00ad*/ 	.byte	0x34, 0x29, 0x20, 0x3d, 0x3d, 0x20, 0x28, 0x28, 0x28, 0x74, 0x6d, 0x65, 0x6d, 0x5f, 0x61, 0x64
        /*00bd*/ 	.byte	0x64, 0x72, 0x20, 0x3e, 0x3e, 0x20, 0x31, 0x36, 0x29, 0x20, 0x2f, 0x20, 0x33, 0x32, 0x29, 0x20
        /*00cd*/ 	.byte	0x25, 0x20, 0x34, 0x29, 0x00
	.type		__unnamed_1,@object
	.size		__unnamed_1,(__unnamed_2 - __unnamed_1)
__unnamed_1:
        /*00d2*/ 	.byte	0x61, 0x75, 0x74, 0x6f, 0x20, 0x63, 0x75, 0x74, 0x65, 0x3a, 0x3a, 0x61, 0x73, 0x5f, 0x70, 0x6f
        /* <DEDUP_REMOVED lines=24> */
        /*0262*/ 	.byte	0x34, 0x30, 0x39, 0x36, 0x3e, 0x3e, 0x3e, 0x3e, 0x5d, 0x00
	.type		__unnamed_2,@object
	.size		__unnamed_2,(.L_2 - __unnamed_2)
__unnamed_2:
        /* <DEDUP_REMOVED lines=42> */
        /*050c*/ 	.byte	0x3e, 0x3e, 0x5d, 0x00
.L_2:


//--------------------- .nv.shared._ZN7cutlass13device_kernelINS_4conv6kernel13ConvUniversalINS1_16ConvProblemShapeILNS1_8OperatorE0ELi3EEENS1_10collective14CollectiveConvINS1_47MainloopSm100TmaUmmaWarpSpecializedImplicitGemmILS5_0ELi10ELi3ELi1ELi2EN4cute5tupleIJNSA_1CILi2EEENSC_ILi1EEESE_EEEEENSB_IJNSC_ILi256EEENSC_ILi64EEENSB_IJSI_EEEEEENS_10bfloat16_tESL_NSA_8TiledMMAINSA_8MMA_AtomIJNSA_26SM100_MMA_F16BF16_2x1SM_SSISL_SL_fLi256ELi64ELNSA_4UMMA5MajorE0ELSQ_0ELNSP_7ScaleInE0ELSR_0EEEEEENSA_6LayoutINSB_IJSE_SE_SE_EEENSB_IJNSC_ILi0EEESW_SW_EEEEENSB_IJNSA_10UnderscoreESZ_SZ_EEEEENS7_6detail27Sm100ImplicitGemmTileTraitsINSA_25SM100_TMA_2SM_LOAD_IM2COLENSA_14ComposedLayoutINSA_7SwizzleILi3ELi4ELi3EEENSA_18smem_ptr_flag_bitsILi16EEENSU_INSB_IJNSC_ILi8EEESI_EEENSB_IJSI_SE_EEEEEEEvEENS13_INSA_18SM100_TMA_2SM_LOADES1E_vEEEENS_8epilogue10collective18CollectiveEpilogueINS1J_23Sm100TmaWarpSpecializedILi3ELi2ELi32ELb1ELb0EEEJNSB_IJNSC_ILi128EEESI_SJ_EEENSB_IJNSU_IS1O_SE_EENSU_INSC_ILi32EEESE_EEEEESL_NSB_IJNSB_IJllllEEESE_SW_EEESL_S1V_NS1J_6fusion15FusionCallbacksIS1N_NS1W_17LinearCombinationISL_fSL_fLNS_15FloatRoundStyleE2EEES1P_S1T_JEEENSA_5SM1004TMEM4LOAD26SM100_TMEM_LOAD_32dp32b32xENSA_20SM90_TMA_LOAD_IM2COLENS15_INS16_ILi2ELi4ELi3EEES19_NSU_INSB_IJS1A_S1R_EEENSB_IJS1R_SE_EEEEEEENSA_39AutoVectorizingCopyWithAssumedAlignmentILi128EEENSA_21SM90_TMA_STORE_IM2COLES2B_S2D_S2D_EEEvvEEEEvNT_6ParamsE --------------------------
	.section	.nv.shared._ZN7cutlass13device_kernelINS_4conv6kernel13ConvUniversalINS1_16ConvProblemShapeILNS1_8OperatorE0ELi3EEENS1_10collective14CollectiveConvINS1_47MainloopSm100TmaUmmaWarpSpecializedImplicitGemmILS5_0ELi10ELi3ELi1ELi2EN4cute5tupleIJNSA_1CILi2EEENSC_ILi1EEESE_EEEEENSB_IJNSC_ILi256EEENSC_ILi64EEENSB_IJSI_EEEEEENS_10bfloat16_tESL_NSA_8TiledMMAINSA_8MMA_AtomIJNSA_26SM100_MMA_F16BF16_2x1SM_SSISL_SL_fLi256ELi64ELNSA_4UMMA5MajorE0ELSQ_0ELNSP_7ScaleInE0ELSR_0EEEEEENSA_6LayoutINSB_IJSE_SE_SE_EEENSB_IJNSC_ILi0EEESW_SW_EEEEENSB_IJNSA_10UnderscoreESZ_SZ_EEEEENS7_6detail27Sm100ImplicitGemmTileTraitsINSA_25SM100_TMA_2SM_LOAD_IM2COLENSA_14ComposedLayoutINSA_7SwizzleILi3ELi4ELi3EEENSA_18smem_ptr_flag_bitsILi16EEENSU_INSB_IJNSC_ILi8EEESI_EEENSB_IJSI_SE_EEEEEEEvEENS13_INSA_18SM100_TMA_2SM_LOADES1E_vEEEENS_8epilogue10collective18CollectiveEpilogueINS1J_23Sm100TmaWarpSpecializedILi3ELi2ELi32ELb1ELb0EEEJNSB_IJNSC_ILi128EEESI_SJ_EEENSB_IJNSU_IS1O_SE_EENSU_INSC_ILi32EEESE_EEEEESL_NSB_IJNSB_IJllllEEESE_SW_EEESL_S1V_NS1J_6fusion15FusionCallbacksIS1N_NS1W_17LinearCombinationISL_fSL_fLNS_15FloatRoundStyleE2EEES1P_S1T_JEEENSA_5SM1004TMEM4LOAD26SM100_TMEM_LOAD_32dp32b32xENSA_20SM90_TMA_LOAD_IM2COLENS15_INS16_ILi2ELi4ELi3EEES19_NSU_INSB_IJS1A_S1R_EEENSB_IJS1R_SE_EEEEEEENSA_39AutoVectorizingCopyWithAssumedAlignmentILi128EEENSA_21SM90_TMA_STORE_IM2COLES2B_S2D_S2D_EEEvvEEEEvNT_6ParamsE,"aw",@nobits
	.sectionflags	@""
	.align	16
	.zero		1024


//--------------------- .nv.shared.reserved.0     --------------------------
	.section	.nv.shared.reserved.0,"aw",@nobits
	.weak		__nv_reservedSMEM_offset_0_alias
	.size		__nv_reservedSMEM_offset_0_alias, 0, 64
	.other		__nv_reservedSMEM_offset_0_alias,@"STO_CUDA_RESERVED_SHARED STV_DEFAULT"
__nv_reservedSMEM_offset_0_alias:
	.zero		0
.nv.shared.reserved.0:
	.zero		64
	.weak		__nv_reservedSMEM_tcgen05_partition
	.type		__nv_reservedSMEM_tcgen05_partition,@object
	.size		__nv_reservedSMEM_tcgen05_partition,(.L_0 - __nv_reservedSMEM_tcgen05_partition)
__nv_reservedSMEM_tcgen05_partition:
	.zero		32
.L_0:


//--------------------- .nv.global                --------------------------
	.section	.nv.global,"aw",@nobits
.nv.global:
	.type		_ZN39_INTERNAL_cb452c35_4_k_cu_5e67f302_30194cute1_E,@object
	.size		_ZN39_INTERNAL_cb452c35_4_k_cu_5e67f302_30194cute1_E,(_ZN39_INTERNAL_cb452c35_4_k_cu_5e67f302_30194cuda3std3__45__cpo6cbeginE - _ZN39_INTERNAL_cb452c35_4_k_cu_5e67f302_30194cute1_E)
_ZN39_INTERNAL_cb452c35_4_k_cu_5e67f302_30194cute1_E:
	.zero		1
	.type		_ZN39_INTERNAL_cb452c35_4_k_cu_5e67f302_30194cuda3std3__45__cpo6cbeginE,@object
	.size		_ZN39_INTERNAL_cb452c35_4_k_cu_5e67f302_30194cuda3std3__45__cpo6cbeginE,(_ZN39_INTERNAL_cb452c35_4_k_cu_5e67f302_30194cuda3std3__48in_placeE - _ZN39_INTERNAL_cb452c35_4_k_cu_5e67f302_30194cuda3std3__45__cpo6cbeginE)
_ZN39_INTERNAL_cb452c35_4_k_cu_5e67f302_30194cuda3std3__45__cpo6cbeginE:
	.zero		1
	.type		_ZN39_INTERNAL_cb452c35_4_k_cu_5e67f302_30194cuda3std3__48in_placeE,@object
	.size		_ZN39_INTERNAL_cb452c35_4_k_cu_5e67f302_30194cuda3std3__48in_placeE,(_ZN39_INTERNAL_cb452c35_4_k_cu_5e67f302_30194cuda3std6ranges3__45__cpo9iter_moveE - _ZN39_INTERNAL_cb452c35_4_k_cu_5e67f302_30194cuda3std3__48in_placeE)
_ZN39_INTERNAL_cb452c35_4_k_cu_5e67f302_30194cuda3std3__48in_placeE:
	.zero		1
	.type		_ZN39_INTERNAL_cb452c35_4_k_cu_5e67f302_30194cuda3std6ranges3__45__cpo9iter_moveE,@object
	.size		_ZN39_INTERNAL_cb452c35_4_k_cu_5e67f302_30194cuda3std6ranges3__45__cpo9iter_moveE,(_ZN39_INTERNAL_cb452c35_4_k_cu_5e67f302_30194cuda3std3__45__cpo5beginE - _ZN39_INTERNAL_cb452c35_4_k_cu_5e67f302_30194cuda3std6ranges3__45__cpo9iter_moveE)
_ZN39_INTERNAL_cb452c35_4_k_cu_5e67f302_30194cuda3std6ranges3__45__cpo9iter_moveE:
	.zero		1
	.type		_ZN39_INTERNAL_cb452c35_4_k_cu_5e67f302_30194cuda3std3__45__cpo5beginE,@object
	.size		_ZN39_INTERNAL_cb452c35_4_k_cu_5e67f302_30194cuda3std3__45__cpo5beginE,(_ZN39_INTERNAL_cb452c35_4_k_cu_5e67f302_30194cuda3std3__441_GLOBAL__N__cb452c35_4_k_cu_5e67f302_30196ignoreE - _ZN39_INTERNAL_cb452c35_4_k_cu_5e67f302_30194cuda3std3__45__cpo5beginE)
_ZN39_INTERNAL_cb452c35_4_k_cu_5e67f302_30194cuda3std3__45__cpo5beginE:
	.zero		1
	.type		_ZN39_INTERNAL_cb452c35_4_k_cu_5e67f302_30194cuda3std3__441_GLOBAL__N__cb452c35_4_k_cu_5e67f302_30196ignoreE,@object
	.size		_ZN39_INTERNAL_cb452c35_4_k_cu_5e67f302_30194cuda3std3__441_GLOBAL__N__cb452c35_4_k_cu_5e67f302_30196ignoreE,(_ZN39_INTERNAL_cb452c35_4_k_cu_5e67f302_30194cute7productE - _ZN39_INTERNAL_cb452c35_4_k_cu_5e67f302_30194cuda3std3__441_GLOBAL__N__cb452c35_4_k_cu_5e67f302_30196ignoreE)
_ZN39_INTERNAL_cb452c35_4_k_cu_5e67f302_30194cuda3std3__441_GLOBAL__N__cb452c35_4_k_cu_5e67f302_30196ignoreE:
	.zero		1
	.type		_ZN39_INTERNAL_cb452c35_4_k_cu_5e67f302_30194cute7productE,@object
	.size		_ZN39_INTERNAL_cb452c35_4_k_cu_5e67f302_30194cute7productE,(_ZN39_INTERNAL_cb452c35_4_k_cu_5e67f302_30194cuda3std3__45__cpo3endE - _ZN39_INTERNAL_cb452c35_4_k_cu_5e67f302_30194cute7productE)
_ZN39_INTERNAL_cb452c35_4_k_cu_5e67f302_30194cute7productE:
	.zero		1
	.type		_ZN39_INTERNAL_cb452c35_4_k_cu_5e67f302_30194cuda3std3__45__cpo3endE,@object
	.size		_ZN39_INTERNAL_cb452c35_4_k_cu_5e67f302_30194cuda3std3__45__cpo3endE,(_ZN39_INTERNAL_cb452c35_4_k_cu_5e67f302_30194cuda3std3__419piecewise_constructE - _ZN39_INTERNAL_cb452c35_4_k_cu_5e67f302_30194cuda3std3__45__cpo3endE)
_ZN39_INTERNAL_cb452c35_4_k_cu_5e67f302_30194cuda3std3__45__cpo3endE:
	.zero		1
	.type		_ZN39_INTERNAL_cb452c35_4_k_cu_5e67f302_30194cuda3std3__419piecewise_constructE,@object
	.size		_ZN39_INTERNAL_cb452c35_4_k_cu_5e67f302_30194cuda3std3__419piecewise_constructE,(_ZN39_INTERNAL_cb452c35_4_k_cu_5e67f302_30194cuda3std3__45__cpo4cendE - _ZN39_INTERNAL_cb452c35_4_k_cu_5e67f302_30194cuda3std3__419piecewise_constructE)
_ZN39_INTERNAL_cb452c35_4_k_cu_5e67f302_30194cuda3std3__419piecewise_constructE:
	.zero		1
	.type		_ZN39_INTERNAL_cb452c35_4_k_cu_5e67f302_30194cuda3std3__45__cpo4cendE,@object
	.size		_ZN39_INTERNAL_cb452c35_4_k_cu_5e67f302_30194cuda3std3__45__cpo4cendE,(_ZN39_INTERNAL_cb452c35_4_k_cu_5e67f302_30194cuda3std6ranges3__45__cpo4swapE - _ZN39_INTERNAL_cb452c35_4_k_cu_5e67f302_30194cuda3std3__45__cpo4cendE)
_ZN39_INTERNAL_cb452c35_4_k_cu_5e67f302_30194cuda3std3__45__cpo4cendE:
	.zero		1
	.type		_ZN39_INTERNAL_cb452c35_4_k_cu_5e67f302_30194cuda3std6ranges3__45__cpo4swapE,@object
	.size		_ZN39_INTERNAL_cb452c35_4_k_cu_5e67f302_30194cuda3std6ranges3__45__cpo4swapE,(.L_10 - _ZN39_INTERNAL_cb452c35_4_k_cu_5e67f302_30194cuda3std6ranges3__45__cpo4swapE)
_ZN39_INTERNAL_cb452c35_4_k_cu_5e67f302_30194cuda3std6ranges3__45__cpo4swapE:
	.zero		1
.L_10:


//--------------------- .nv.constant0._ZN7cutlass13device_kernelINS_4conv6kernel13ConvUniversalINS1_16ConvProblemShapeILNS1_8OperatorE0ELi3EEENS1_10collective14CollectiveConvINS1_47MainloopSm100TmaUmmaWarpSpecializedImplicitGemmILS5_0ELi10ELi3ELi1ELi2EN4cute5tupleIJNSA_1CILi2EEENSC_ILi1EEESE_EEEEENSB_IJNSC_ILi256EEENSC_ILi64EEENSB_IJSI_EEEEEENS_10bfloat16_tESL_NSA_8TiledMMAINSA_8MMA_AtomIJNSA_26SM100_MMA_F16BF16_2x1SM_SSISL_SL_fLi256ELi64ELNSA_4UMMA5MajorE0ELSQ_0ELNSP_7ScaleInE0ELSR_0EEEEEENSA_6LayoutINSB_IJSE_SE_SE_EEENSB_IJNSC_ILi0EEESW_SW_EEEEENSB_IJNSA_10UnderscoreESZ_SZ_EEEEENS7_6detail27Sm100ImplicitGemmTileTraitsINSA_25SM100_TMA_2SM_LOAD_IM2COLENSA_14ComposedLayoutINSA_7SwizzleILi3ELi4ELi3EEENSA_18smem_ptr_flag_bitsILi16EEENSU_INSB_IJNSC_ILi8EEESI_EEENSB_IJSI_SE_EEEEEEEvEENS13_INSA_18SM100_TMA_2SM_LOADES1E_vEEEENS_8epilogue10collective18CollectiveEpilogueINS1J_23Sm100TmaWarpSpecializedILi3ELi2ELi32ELb1ELb0EEEJNSB_IJNSC_ILi128EEESI_SJ_EEENSB_IJNSU_IS1O_SE_EENSU_INSC_ILi32EEESE_EEEEESL_NSB_IJNSB_IJllllEEESE_SW_EEESL_S1V_NS1J_6fusion15FusionCallbacksIS1N_NS1W_17LinearCombinationISL_fSL_fLNS_15FloatRoundStyleE2EEES1P_S1T_JEEENSA_5SM1004TMEM4LOAD26SM100_TMEM_LOAD_32dp32b32xENSA_20SM90_TMA_LOAD_IM2COLENS15_INS16_ILi2ELi4ELi3EEES19_NSU_INSB_IJS1A_S1R_EEENSB_IJS1R_SE_EEEEEEENSA_39AutoVectorizingCopyWithAssumedAlignmentILi128EEENSA_21SM90_TMA_STORE_IM2COLES2B_S2D_S2D_EEEvvEEEEvNT_6ParamsE --------------------------
	.section	.nv.constant0._ZN7cutlass13device_kernelINS_4conv6kernel13ConvUniversalINS1_16ConvProblemShapeILNS1_8OperatorE0ELi3EEENS1_10collective14CollectiveConvINS1_47MainloopSm100TmaUmmaWarpSpecializedImplicitGemmILS5_0ELi10ELi3ELi1ELi2EN4cute5tupleIJNSA_1CILi2EEENSC_ILi1EEESE_EEEEENSB_IJNSC_ILi256EEENSC_ILi64EEENSB_IJSI_EEEEEENS_10bfloat16_tESL_NSA_8TiledMMAINSA_8MMA_AtomIJNSA_26SM100_MMA_F16BF16_2x1SM_SSISL_SL_fLi256ELi64ELNSA_4UMMA5MajorE0ELSQ_0ELNSP_7ScaleInE0ELSR_0EEEEEENSA_6LayoutINSB_IJSE_SE_SE_EEENSB_IJNSC_ILi0EEESW_SW_EEEEENSB_IJNSA_10UnderscoreESZ_SZ_EEEEENS7_6detail27Sm100ImplicitGemmTileTraitsINSA_25SM100_TMA_2SM_LOAD_IM2COLENSA_14ComposedLayoutINSA_7SwizzleILi3ELi4ELi3EEENSA_18smem_ptr_flag_bitsILi16EEENSU_INSB_IJNSC_ILi8EEESI_EEENSB_IJSI_SE_EEEEEEEvEENS13_INSA_18SM100_TMA_2SM_LOADES1E_vEEEENS_8epilogue10collective18CollectiveEpilogueINS1J_23Sm100TmaWarpSpecializedILi3ELi2ELi32ELb1ELb0EEEJNSB_IJNSC_ILi128EEESI_SJ_EEENSB_IJNSU_IS1O_SE_EENSU_INSC_ILi32EEESE_EEEEESL_NSB_IJNSB_IJllllEEESE_SW_EEESL_S1V_NS1J_6fusion15FusionCallbacksIS1N_NS1W_17LinearCombinationISL_fSL_fLNS_15FloatRoundStyleE2EEES1P_S1T_JEEENSA_5SM1004TMEM4LOAD26SM100_TMEM_LOAD_32dp32b32xENSA_20SM90_TMA_LOAD_IM2COLENS15_INS16_ILi2ELi4ELi3EEES19_NSU_INSB_IJS1A_S1R_EEENSB_IJS1R_SE_EEEEEEENSA_39AutoVectorizingCopyWithAssumedAlignmentILi128EEENSA_21SM90_TMA_STORE_IM2COLES2B_S2D_S2D_EEEvvEEEEvNT_6ParamsE,"a",@progbits
	.sectionflags	@""
	.align	4
.nv.constant0._ZN7cutlass13device_kernelINS_4conv6kernel13ConvUniversalINS1_16ConvProblemShapeILNS1_8OperatorE0ELi3EEENS1_10collective14CollectiveConvINS1_47MainloopSm100TmaUmmaWarpSpecializedImplicitGemmILS5_0ELi10ELi3ELi1ELi2EN4cute5tupleIJNSA_1CILi2EEENSC_ILi1EEESE_EEEEENSB_IJNSC_ILi256EEENSC_ILi64EEENSB_IJSI_EEEEEENS_10bfloat16_tESL_NSA_8TiledMMAINSA_8MMA_AtomIJNSA_26SM100_MMA_F16BF16_2x1SM_SSISL_SL_fLi256ELi64ELNSA_4UMMA5MajorE0ELSQ_0ELNSP_7ScaleInE0ELSR_0EEEEEENSA_6LayoutINSB_IJSE_SE_SE_EEENSB_IJNSC_ILi0EEESW_SW_EEEEENSB_IJNSA_10UnderscoreESZ_SZ_EEEEENS7_6detail27Sm100ImplicitGemmTileTraitsINSA_25SM100_TMA_2SM_LOAD_IM2COLENSA_14ComposedLayoutINSA_7SwizzleILi3ELi4ELi3EEENSA_18smem_ptr_flag_bitsILi16EEENSU_INSB_IJNSC_ILi8EEESI_EEENSB_IJSI_SE_EEEEEEEvEENS13_INSA_18SM100_TMA_2SM_LOADES1E_vEEEENS_8epilogue10collective18CollectiveEpilogueINS1J_23Sm100TmaWarpSpecializedILi3ELi2ELi32ELb1ELb0EEEJNSB_IJNSC_ILi128EEESI_SJ_EEENSB_IJNSU_IS1O_SE_EENSU_INSC_ILi32EEESE_EEEEESL_NSB_IJNSB_IJllllEEESE_SW_EEESL_S1V_NS1J_6fusion15FusionCallbacksIS1N_NS1W_17LinearCombinationISL_fSL_fLNS_15FloatRoundStyleE2EEES1P_S1T_JEEENSA_5SM1004TMEM4LOAD26SM100_TMEM_LOAD_32dp32b32xENSA_20SM90_TMA_LOAD_IM2COLENS15_INS16_ILi2ELi4ELi3EEES19_NSU_INSB_IJS1A_S1R_EEENSB_IJS1R_SE_EEEEEEENSA_39AutoVectorizingCopyWithAssumedAlignmentILi128EEENSA_21SM90_TMA_STORE_IM2COLES2B_S2D_S2D_EEEvvEEEEvNT_6ParamsE:
	.zero		3200


//--------------------- SYMBOLS --------------------------

	.type		.nv.reservedSmem.offset0,@object
	.size		.nv.reservedSmem.offset0,0x4
	.type		.nv.reservedSmem.cap,@object
	.size		.nv.reservedSmem.cap,0x4
	.type		__assertfail,@function
